//
// Generated by NVIDIA NVVM Compiler
//
// Compiler Build ID: CL-36424714
// Cuda compilation tools, release 13.0, V13.0.88
// Based on NVVM 20.0.0
//

.version 9.0
.target sm_100
.address_size 64

	// .globl	_Z18matmul_kernel_basePKfS0_Pfiii
// _ZZ18matmul_kernel_tilePKfS0_PfiiiE9subTiledA has been demoted
// _ZZ18matmul_kernel_tilePKfS0_PfiiiE9subTiledB has been demoted

.visible .entry _Z18matmul_kernel_basePKfS0_Pfiii(
	.param .u64 .ptr .align 1 _Z18matmul_kernel_basePKfS0_Pfiii_param_0,
	.param .u64 .ptr .align 1 _Z18matmul_kernel_basePKfS0_Pfiii_param_1,
	.param .u64 .ptr .align 1 _Z18matmul_kernel_basePKfS0_Pfiii_param_2,
	.param .u32 _Z18matmul_kernel_basePKfS0_Pfiii_param_3,
	.param .u32 _Z18matmul_kernel_basePKfS0_Pfiii_param_4,
	.param .u32 _Z18matmul_kernel_basePKfS0_Pfiii_param_5
)
{
	.reg .pred 	%p<14>;
	.reg .b32 	%r<44>;
	.reg .b32 	%f<50>;
	.reg .b64 	%rd<36>;

	ld.param.u64 	%rd6, [_Z18matmul_kernel_basePKfS0_Pfiii_param_0];
	ld.param.u64 	%rd7, [_Z18matmul_kernel_basePKfS0_Pfiii_param_1];
	ld.param.u64 	%rd5, [_Z18matmul_kernel_basePKfS0_Pfiii_param_2];
	ld.param.u32 	%r18, [_Z18matmul_kernel_basePKfS0_Pfiii_param_3];
	ld.param.u32 	%r19, [_Z18matmul_kernel_basePKfS0_Pfiii_param_4];
	ld.param.u32 	%r20, [_Z18matmul_kernel_basePKfS0_Pfiii_param_5];
	cvta.to.global.u64 	%rd1, %rd7;
	cvta.to.global.u64 	%rd2, %rd6;
	setp.lt.s32 	%p2, %r20, 1;
	@%p2 bra 	$L__BB0_18;
	mov.u32 	%r22, %tid.y;
	mov.u32 	%r23, %ntid.y;
	mov.u32 	%r24, %ctaid.y;
	mad.lo.s32 	%r25, %r24, %r23, %r22;
	mov.u32 	%r26, %tid.x;
	mov.u32 	%r27, %ntid.x;
	mov.u32 	%r28, %ctaid.x;
	mad.lo.s32 	%r29, %r28, %r27, %r26;
	cvta.to.global.u64 	%rd8, %rd5;
	setp.ge.s32 	%p3, %r25, %r18;
	setp.ge.s32 	%p4, %r29, %r19;
	or.pred  	%p1, %p3, %p4;
	mul.lo.s32 	%r1, %r20, %r25;
	mul.lo.s32 	%r2, %r20, %r29;
	mad.lo.s32 	%r30, %r19, %r25, %r29;
	mul.wide.s32 	%rd9, %r30, 4;
	add.s64 	%rd3, %rd8, %rd9;
	and.b32  	%r3, %r20, 7;
	setp.lt.u32 	%p5, %r20, 8;
	mov.b32 	%r42, 0;
	@%p5 bra 	$L__BB0_6;
	and.b32  	%r42, %r20, 2147483640;
	neg.s32 	%r40, %r42;
	add.s64 	%rd4, %rd1, 16;
	mov.u32 	%r38, %r2;
	mov.u32 	%r39, %r1;
$L__BB0_3:
	.pragma "nounroll";
	@%p1 bra 	$L__BB0_5;
	mul.wide.s32 	%rd10, %r38, 4;
	add.s64 	%rd11, %rd4, %rd10;
	mul.wide.u32 	%rd12, %r39, 4;
	add.s64 	%rd13, %rd2, %rd12;
	ld.global.f32 	%f1, [%rd13];
	ld.global.f32 	%f2, [%rd11+-16];
	ld.global.f32 	%f3, [%rd3];
	fma.rn.f32 	%f4, %f1, %f2, %f3;
	st.global.f32 	[%rd3], %f4;
	ld.global.f32 	%f5, [%rd13+4];
	ld.global.f32 	%f6, [%rd11+-12];
	fma.rn.f32 	%f7, %f5, %f6, %f4;
	st.global.f32 	[%rd3], %f7;
	ld.global.f32 	%f8, [%rd13+8];
	ld.global.f32 	%f9, [%rd11+-8];
	fma.rn.f32 	%f10, %f8, %f9, %f7;
	st.global.f32 	[%rd3], %f10;
	ld.global.f32 	%f11, [%rd13+12];
	ld.global.f32 	%f12, [%rd11+-4];
	fma.rn.f32 	%f13, %f11, %f12, %f10;
	st.global.f32 	[%rd3], %f13;
	ld.global.f32 	%f14, [%rd13+16];
	ld.global.f32 	%f15, [%rd11];
	fma.rn.f32 	%f16, %f14, %f15, %f13;
	st.global.f32 	[%rd3], %f16;
	ld.global.f32 	%f17, [%rd13+20];
	ld.global.f32 	%f18, [%rd11+4];
	fma.rn.f32 	%f19, %f17, %f18, %f16;
	st.global.f32 	[%rd3], %f19;
	ld.global.f32 	%f20, [%rd13+24];
	ld.global.f32 	%f21, [%rd11+8];
	fma.rn.f32 	%f22, %f20, %f21, %f19;
	st.global.f32 	[%rd3], %f22;
	ld.global.f32 	%f23, [%rd13+28];
	ld.global.f32 	%f24, [%rd11+12];
	fma.rn.f32 	%f25, %f23, %f24, %f22;
	st.global.f32 	[%rd3], %f25;
$L__BB0_5:
	add.s32 	%r40, %r40, 8;
	add.s32 	%r39, %r39, 8;
	add.s32 	%r38, %r38, 8;
	setp.ne.s32 	%p6, %r40, 0;
	@%p6 bra 	$L__BB0_3;
$L__BB0_6:
	setp.eq.s32 	%p7, %r3, 0;
	@%p7 bra 	$L__BB0_18;
	and.b32  	%r13, %r20, 3;
	setp.lt.u32 	%p8, %r3, 4;
	@%p8 bra 	$L__BB0_11;
	@%p1 bra 	$L__BB0_10;
	add.s32 	%r31, %r42, %r1;
	mul.wide.u32 	%rd14, %r31, 4;
	add.s64 	%rd15, %rd2, %rd14;
	ld.global.f32 	%f26, [%rd15];
	add.s32 	%r32, %r42, %r2;
	mul.wide.s32 	%rd16, %r32, 4;
	add.s64 	%rd17, %rd1, %rd16;
	ld.global.f32 	%f27, [%rd17];
	ld.global.f32 	%f28, [%rd3];
	fma.rn.f32 	%f29, %f26, %f27, %f28;
	st.global.f32 	[%rd3], %f29;
	cvt.u64.u32 	%rd18, %r1;
	cvt.u64.u32 	%rd19, %r42;
	add.s64 	%rd20, %rd19, %rd18;
	shl.b64 	%rd21, %rd20, 2;
	add.s64 	%rd22, %rd2, %rd21;
	ld.global.f32 	%f30, [%rd22+4];
	ld.global.f32 	%f31, [%rd17+4];
	fma.rn.f32 	%f32, %f30, %f31, %f29;
	st.global.f32 	[%rd3], %f32;
	ld.global.f32 	%f33, [%rd22+8];
	ld.global.f32 	%f34, [%rd17+8];
	fma.rn.f32 	%f35, %f33, %f34, %f32;
	st.global.f32 	[%rd3], %f35;
	ld.global.f32 	%f36, [%rd22+12];
	ld.global.f32 	%f37, [%rd17+12];
	fma.rn.f32 	%f38, %f36, %f37, %f35;
	st.global.f32 	[%rd3], %f38;
$L__BB0_10:
	add.s32 	%r42, %r42, 4;
$L__BB0_11:
	setp.eq.s32 	%p9, %r13, 0;
	@%p9 bra 	$L__BB0_18;
	setp.eq.s32 	%p10, %r13, 1;
	@%p10 bra 	$L__BB0_16;
	@%p1 bra 	$L__BB0_15;
	add.s32 	%r33, %r42, %r1;
	mul.wide.u32 	%rd23, %r33, 4;
	add.s64 	%rd24, %rd2, %rd23;
	ld.global.f32 	%f39, [%rd24];
	add.s32 	%r34, %r42, %r2;
	mul.wide.s32 	%rd25, %r34, 4;
	add.s64 	%rd26, %rd1, %rd25;
	ld.global.f32 	%f40, [%rd26];
	ld.global.f32 	%f41, [%rd3];
	fma.rn.f32 	%f42, %f39, %f40, %f41;
	st.global.f32 	[%rd3], %f42;
	cvt.u64.u32 	%rd27, %r1;
	cvt.u64.u32 	%rd28, %r42;
	add.s64 	%rd29, %rd28, %rd27;
	shl.b64 	%rd30, %rd29, 2;
	add.s64 	%rd31, %rd2, %rd30;
	ld.global.f32 	%f43, [%rd31+4];
	ld.global.f32 	%f44, [%rd26+4];
	fma.rn.f32 	%f45, %f43, %f44, %f42;
	st.global.f32 	[%rd3], %f45;
$L__BB0_15:
	add.s32 	%r42, %r42, 2;
$L__BB0_16:
	and.b32  	%r35, %r20, 1;
	setp.eq.b32 	%p11, %r35, 1;
	not.pred 	%p12, %p11;
	or.pred  	%p13, %p12, %p1;
	@%p13 bra 	$L__BB0_18;
	add.s32 	%r36, %r42, %r1;
	mul.wide.u32 	%rd32, %r36, 4;
	add.s64 	%rd33, %rd2, %rd32;
	ld.global.f32 	%f46, [%rd33];
	add.s32 	%r37, %r42, %r2;
	mul.wide.s32 	%rd34, %r37, 4;
	add.s64 	%rd35, %rd1, %rd34;
	ld.global.f32 	%f47, [%rd35];
	ld.global.f32 	%f48, [%rd3];
	fma.rn.f32 	%f49, %f46, %f47, %f48;
	st.global.f32 	[%rd3], %f49;
$L__BB0_18:
	ret;

}
	// .globl	_Z18matmul_kernel_tilePKfS0_Pfiii
.visible .entry _Z18matmul_kernel_tilePKfS0_Pfiii(
	.param .u64 .ptr .align 1 _Z18matmul_kernel_tilePKfS0_Pfiii_param_0,
	.param .u64 .ptr .align 1 _Z18matmul_kernel_tilePKfS0_Pfiii_param_1,
	.param .u64 .ptr .align 1 _Z18matmul_kernel_tilePKfS0_Pfiii_param_2,
	.param .u32 _Z18matmul_kernel_tilePKfS0_Pfiii_param_3,
	.param .u32 _Z18matmul_kernel_tilePKfS0_Pfiii_param_4,
	.param .u32 _Z18matmul_kernel_tilePKfS0_Pfiii_param_5
)
{
	.reg .pred 	%p<8>;
	.reg .b32 	%r<69>;
	.reg .b32 	%f<165>;
	.reg .b64 	%rd<37>;
	// demoted variable
	.shared .align 4 .b8 _ZZ18matmul_kernel_tilePKfS0_PfiiiE9subTiledA[1024];
	// demoted variable
	.shared .align 4 .b8 _ZZ18matmul_kernel_tilePKfS0_PfiiiE9subTiledB[1024];
	ld.param.u64 	%rd4, [_Z18matmul_kernel_tilePKfS0_Pfiii_param_0];
	ld.param.u64 	%rd5, [_Z18matmul_kernel_tilePKfS0_Pfiii_param_1];
	ld.param.u64 	%rd3, [_Z18matmul_kernel_tilePKfS0_Pfiii_param_2];
	ld.param.u32 	%r19, [_Z18matmul_kernel_tilePKfS0_Pfiii_param_4];
	ld.param.u32 	%r20, [_Z18matmul_kernel_tilePKfS0_Pfiii_param_5];
	cvta.to.global.u64 	%rd1, %rd5;
	cvta.to.global.u64 	%rd2, %rd4;
	mov.u32 	%r21, %ctaid.y;
	mov.u32 	%r22, %ntid.y;
	mov.u32 	%r1, %tid.y;
	mad.lo.s32 	%r2, %r21, %r22, %r1;
	mov.u32 	%r23, %ctaid.x;
	mov.u32 	%r24, %ntid.x;
	mov.u32 	%r3, %tid.x;
	mad.lo.s32 	%r4, %r23, %r24, %r3;
	shr.s32 	%r25, %r20, 31;
	shr.u32 	%r26, %r25, 28;
	add.s32 	%r27, %r20, %r26;
	shr.s32 	%r5, %r27, 4;
	setp.lt.s32 	%p1, %r20, 16;
	mov.f32 	%f164, 0f00000000;
	@%p1 bra 	$L__BB1_9;
	mad.lo.s32 	%r6, %r20, %r2, %r3;
	shl.b32 	%r29, %r1, 6;
	mov.u32 	%r30, _ZZ18matmul_kernel_tilePKfS0_PfiiiE9subTiledA;
	add.s32 	%r7, %r30, %r29;
	shl.b32 	%r31, %r3, 2;
	add.s32 	%r8, %r7, %r31;
	mad.lo.s32 	%r9, %r20, %r4, %r1;
	mov.u32 	%r32, _ZZ18matmul_kernel_tilePKfS0_PfiiiE9subTiledB;
	add.s32 	%r11, %r32, %r31;
	add.s32 	%r10, %r11, %r29;
	add.s32 	%r33, %r5, -1;
	and.b32  	%r12, %r5, 3;
	setp.lt.u32 	%p2, %r33, 3;
	mov.f32 	%f164, 0f00000000;
	mov.b32 	%r68, 0;
	@%p2 bra 	$L__BB1_4;
	and.b32  	%r68, %r5, 134217724;
	mov.f32 	%f164, 0f00000000;
	mov.b32 	%r66, 0;
$L__BB1_3:
	.pragma "nounroll";
	shl.b32 	%r35, %r66, 4;
	add.s32 	%r36, %r6, %r35;
	mul.wide.u32 	%rd6, %r36, 4;
	add.s64 	%rd7, %rd2, %rd6;
	ld.global.f32 	%f14, [%rd7];
	st.shared.f32 	[%r8], %f14;
	add.s32 	%r37, %r9, %r35;
	mul.wide.u32 	%rd8, %r37, 4;
	add.s64 	%rd9, %rd1, %rd8;
	ld.global.f32 	%f15, [%rd9];
	st.shared.f32 	[%r10], %f15;
	bar.sync 	0;
	shl.b32 	%r38, %r66, 2;
	add.s32 	%r39, %r7, %r38;
	ld.shared.f32 	%f16, [%r39];
	shl.b32 	%r40, %r66, 6;
	add.s32 	%r41, %r11, %r40;
	ld.shared.f32 	%f17, [%r41];
	mul.f32 	%f18, %f16, %f17;
	add.f32 	%f19, %f164, %f18;
	add.f32 	%f20, %f19, %f18;
	add.f32 	%f21, %f20, %f18;
	add.f32 	%f22, %f21, %f18;
	add.f32 	%f23, %f22, %f18;
	add.f32 	%f24, %f23, %f18;
	add.f32 	%f25, %f24, %f18;
	add.f32 	%f26, %f25, %f18;
	add.f32 	%f27, %f26, %f18;
	add.f32 	%f28, %f27, %f18;
	add.f32 	%f29, %f28, %f18;
	add.f32 	%f30, %f29, %f18;
	add.f32 	%f31, %f30, %f18;
	add.f32 	%f32, %f31, %f18;
	add.f32 	%f33, %f32, %f18;
	add.f32 	%f34, %f33, %f18;
	bar.sync 	0;
	add.s32 	%r42, %r36, 16;
	mul.wide.u32 	%rd10, %r42, 4;
	add.s64 	%rd11, %rd2, %rd10;
	ld.global.f32 	%f35, [%rd11];
	st.shared.f32 	[%r8], %f35;
	add.s32 	%r43, %r37, 16;
	mul.wide.u32 	%rd12, %r43, 4;
	add.s64 	%rd13, %rd1, %rd12;
	ld.global.f32 	%f36, [%rd13];
	st.shared.f32 	[%r10], %f36;
	bar.sync 	0;
	ld.shared.f32 	%f37, [%r39+4];
	ld.shared.f32 	%f38, [%r41+64];
	mul.f32 	%f39, %f37, %f38;
	add.f32 	%f40, %f34, %f39;
	add.f32 	%f41, %f40, %f39;
	add.f32 	%f42, %f41, %f39;
	add.f32 	%f43, %f42, %f39;
	add.f32 	%f44, %f43, %f39;
	add.f32 	%f45, %f44, %f39;
	add.f32 	%f46, %f45, %f39;
	add.f32 	%f47, %f46, %f39;
	add.f32 	%f48, %f47, %f39;
	add.f32 	%f49, %f48, %f39;
	add.f32 	%f50, %f49, %f39;
	add.f32 	%f51, %f50, %f39;
	add.f32 	%f52, %f51, %f39;
	add.f32 	%f53, %f52, %f39;
	add.f32 	%f54, %f53, %f39;
	add.f32 	%f55, %f54, %f39;
	bar.sync 	0;
	add.s32 	%r44, %r36, 32;
	mul.wide.u32 	%rd14, %r44, 4;
	add.s64 	%rd15, %rd2, %rd14;
	ld.global.f32 	%f56, [%rd15];
	st.shared.f32 	[%r8], %f56;
	add.s32 	%r45, %r37, 32;
	mul.wide.u32 	%rd16, %r45, 4;
	add.s64 	%rd17, %rd1, %rd16;
	ld.global.f32 	%f57, [%rd17];
	st.shared.f32 	[%r10], %f57;
	bar.sync 	0;
	ld.shared.f32 	%f58, [%r39+8];
	ld.shared.f32 	%f59, [%r41+128];
	mul.f32 	%f60, %f58, %f59;
	add.f32 	%f61, %f55, %f60;
	add.f32 	%f62, %f61, %f60;
	add.f32 	%f63, %f62, %f60;
	add.f32 	%f64, %f63, %f60;
	add.f32 	%f65, %f64, %f60;
	add.f32 	%f66, %f65, %f60;
	add.f32 	%f67, %f66, %f60;
	add.f32 	%f68, %f67, %f60;
	add.f32 	%f69, %f68, %f60;
	add.f32 	%f70, %f69, %f60;
	add.f32 	%f71, %f70, %f60;
	add.f32 	%f72, %f71, %f60;
	add.f32 	%f73, %f72, %f60;
	add.f32 	%f74, %f73, %f60;
	add.f32 	%f75, %f74, %f60;
	add.f32 	%f76, %f75, %f60;
	bar.sync 	0;
	add.s32 	%r46, %r36, 48;
	mul.wide.u32 	%rd18, %r46, 4;
	add.s64 	%rd19, %rd2, %rd18;
	ld.global.f32 	%f77, [%rd19];
	st.shared.f32 	[%r8], %f77;
	add.s32 	%r47, %r37, 48;
	mul.wide.u32 	%rd20, %r47, 4;
	add.s64 	%rd21, %rd1, %rd20;
	ld.global.f32 	%f78, [%rd21];
	st.shared.f32 	[%r10], %f78;
	bar.sync 	0;
	ld.shared.f32 	%f79, [%r39+12];
	ld.shared.f32 	%f80, [%r41+192];
	mul.f32 	%f81, %f79, %f80;
	add.f32 	%f82, %f76, %f81;
	add.f32 	%f83, %f82, %f81;
	add.f32 	%f84, %f83, %f81;
	add.f32 	%f85, %f84, %f81;
	add.f32 	%f86, %f85, %f81;
	add.f32 	%f87, %f86, %f81;
	add.f32 	%f88, %f87, %f81;
	add.f32 	%f89, %f88, %f81;
	add.f32 	%f90, %f89, %f81;
	add.f32 	%f91, %f90, %f81;
	add.f32 	%f92, %f91, %f81;
	add.f32 	%f93, %f92, %f81;
	add.f32 	%f94, %f93, %f81;
	add.f32 	%f95, %f94, %f81;
	add.f32 	%f96, %f95, %f81;
	add.f32 	%f164, %f96, %f81;
	bar.sync 	0;
	add.s32 	%r66, %r66, 4;
	setp.ne.s32 	%p3, %r66, %r68;
	@%p3 bra 	$L__BB1_3;
$L__BB1_4:
	setp.eq.s32 	%p4, %r12, 0;
	@%p4 bra 	$L__BB1_9;
	setp.eq.s32 	%p5, %r12, 1;
	@%p5 bra 	$L__BB1_7;
	shl.b32 	%r48, %r68, 4;
	add.s32 	%r49, %r6, %r48;
	mul.wide.u32 	%rd22, %r49, 4;
	add.s64 	%rd23, %rd2, %rd22;
	ld.global.f32 	%f98, [%rd23];
	st.shared.f32 	[%r8], %f98;
	add.s32 	%r50, %r9, %r48;
	mul.wide.u32 	%rd24, %r50, 4;
	add.s64 	%rd25, %rd1, %rd24;
	ld.global.f32 	%f99, [%rd25];
	st.shared.f32 	[%r10], %f99;
	bar.sync 	0;
	shl.b32 	%r51, %r68, 2;
	add.s32 	%r52, %r7, %r51;
	ld.shared.f32 	%f100, [%r52];
	shl.b32 	%r53, %r68, 6;
	add.s32 	%r54, %r11, %r53;
	ld.shared.f32 	%f101, [%r54];
	mul.f32 	%f102, %f100, %f101;
	add.f32 	%f103, %f164, %f102;
	add.f32 	%f104, %f103, %f102;
	add.f32 	%f105, %f104, %f102;
	add.f32 	%f106, %f105, %f102;
	add.f32 	%f107, %f106, %f102;
	add.f32 	%f108, %f107, %f102;
	add.f32 	%f109, %f108, %f102;
	add.f32 	%f110, %f109, %f102;
	add.f32 	%f111, %f110, %f102;
	add.f32 	%f112, %f111, %f102;
	add.f32 	%f113, %f112, %f102;
	add.f32 	%f114, %f113, %f102;
	add.f32 	%f115, %f114, %f102;
	add.f32 	%f116, %f115, %f102;
	add.f32 	%f117, %f116, %f102;
	add.f32 	%f118, %f117, %f102;
	bar.sync 	0;
	add.s32 	%r55, %r49, 16;
	mul.wide.u32 	%rd26, %r55, 4;
	add.s64 	%rd27, %rd2, %rd26;
	ld.global.f32 	%f119, [%rd27];
	st.shared.f32 	[%r8], %f119;
	add.s32 	%r56, %r50, 16;
	mul.wide.u32 	%rd28, %r56, 4;
	add.s64 	%rd29, %rd1, %rd28;
	ld.global.f32 	%f120, [%rd29];
	st.shared.f32 	[%r10], %f120;
	bar.sync 	0;
	ld.shared.f32 	%f121, [%r52+4];
	ld.shared.f32 	%f122, [%r54+64];
	mul.f32 	%f123, %f121, %f122;
	add.f32 	%f124, %f118, %f123;
	add.f32 	%f125, %f124, %f123;
	add.f32 	%f126, %f125, %f123;
	add.f32 	%f127, %f126, %f123;
	add.f32 	%f128, %f127, %f123;
	add.f32 	%f129, %f128, %f123;
	add.f32 	%f130, %f129, %f123;
	add.f32 	%f131, %f130, %f123;
	add.f32 	%f132, %f131, %f123;
	add.f32 	%f133, %f132, %f123;
	add.f32 	%f134, %f133, %f123;
	add.f32 	%f135, %f134, %f123;
	add.f32 	%f136, %f135, %f123;
	add.f32 	%f137, %f136, %f123;
	add.f32 	%f138, %f137, %f123;
	add.f32 	%f164, %f138, %f123;
	bar.sync 	0;
	add.s32 	%r68, %r68, 2;
$L__BB1_7:
	and.b32  	%r57, %r5, 1;
	setp.eq.b32 	%p6, %r57, 1;
	not.pred 	%p7, %p6;
	@%p7 bra 	$L__BB1_9;
	shl.b32 	%r58, %r68, 4;
	add.s32 	%r59, %r6, %r58;
	mul.wide.u32 	%rd30, %r59, 4;
	add.s64 	%rd31, %rd2, %rd30;
	ld.global.f32 	%f139, [%rd31];
	st.shared.f32 	[%r8], %f139;
	add.s32 	%r60, %r9, %r58;
	mul.wide.u32 	%rd32, %r60, 4;
	add.s64 	%rd33, %rd1, %rd32;
	ld.global.f32 	%f140, [%rd33];
	st.shared.f32 	[%r10], %f140;
	bar.sync 	0;
	shl.b32 	%r61, %r68, 2;
	add.s32 	%r62, %r7, %r61;
	ld.shared.f32 	%f141, [%r62];
	shl.b32 	%r63, %r68, 6;
	add.s32 	%r64, %r11, %r63;
	ld.shared.f32 	%f142, [%r64];
	mul.f32 	%f143, %f141, %f142;
	add.f32 	%f144, %f164, %f143;
	add.f32 	%f145, %f144, %f143;
	add.f32 	%f146, %f145, %f143;
	add.f32 	%f147, %f146, %f143;
	add.f32 	%f148, %f147, %f143;
	add.f32 	%f149, %f148, %f143;
	add.f32 	%f150, %f149, %f143;
	add.f32 	%f151, %f150, %f143;
	add.f32 	%f152, %f151, %f143;
	add.f32 	%f153, %f152, %f143;
	add.f32 	%f154, %f153, %f143;
	add.f32 	%f155, %f154, %f143;
	add.f32 	%f156, %f155, %f143;
	add.f32 	%f157, %f156, %f143;
	add.f32 	%f158, %f157, %f143;
	add.f32 	%f164, %f158, %f143;
	bar.sync 	0;
$L__BB1_9:
	cvta.to.global.u64 	%rd34, %rd3;
	mad.lo.s32 	%r65, %r19, %r2, %r4;
	mul.wide.s32 	%rd35, %r65, 4;
	add.s64 	%rd36, %rd34, %rd35;
	st.global.f32 	[%rd36], %f164;
	ret;

}


// ===== COMPILED SASS (sm_100) =====

	.target	sm_100

	.elftype	@"ET_EXEC"


//--------------------- .note.nv.tkinfo           --------------------------
	.section	.note.nv.tkinfo,"",@"SHT_NOTE"
	.sectionflags	@"SHF_NOTE_NV_TKINFO"
	.tkinfo
        /*0018*/ 	.word	0x00000002
        /*0030*/ 	.string	""
        /*0030*/ 	.string	"ptxas"
        /*0030*/ 	.string	"Cuda compilation tools, release 13.0, V13.0.88"
        /*0030*/ 	.string	"Build cuda_13.0.r13.0/compiler.36424714_0"
        /*0030*/ 	.string	"-arch sm_100 -m 64 "



//--------------------- .note.nv.cuinfo           --------------------------
	.section	.note.nv.cuinfo,"",@"SHT_NOTE"
	.sectionflags	@"SHF_NOTE_NV_CUINFO"
        /*0018*/ 	.short	0x0002
        /*001a*/ 	.short	0x0064
        /*001c*/ 	.short	0x0082
	.zero		2


//--------------------- .nv.info                  --------------------------
	.section	.nv.info,"",@"SHT_CUDA_INFO"
	.align	4


	//----- nvinfo : EIATTR_REGCOUNT
	.align		4
        /*0000*/ 	.byte	0x04, 0x2f
        /*0002*/ 	.short	(.L_1 - .L_0)
	.align		4
.L_0:
        /*0004*/ 	.word	index@(_Z18matmul_kernel_basePKfS0_Pfiii)
        /*0008*/ 	.word	0x00000018


	//----- nvinfo : EIATTR_FRAME_SIZE
	.align		4
.L_1:
        /*000c*/ 	.byte	0x04, 0x11
        /*000e*/ 	.short	(.L_3 - .L_2)
	.align		4
.L_2:
        /*0010*/ 	.word	index@(_Z18matmul_kernel_basePKfS0_Pfiii)
        /*0014*/ 	.word	0x00000000


	//----- nvinfo : EIATTR_REGCOUNT
	.align		4
.L_3:
        /*0018*/ 	.byte	0x04, 0x2f
        /*001a*/ 	.short	(.L_5 - .L_4)
	.align		4
.L_4:
        /*001c*/ 	.word	index@(_Z18matmul_kernel_tilePKfS0_Pfiii)
        /*0020*/ 	.word	0x00000020


	//----- nvinfo : EIATTR_FRAME_SIZE
	.align		4
.L_5:
        /*0024*/ 	.byte	0x04, 0x11
        /*0026*/ 	.short	(.L_7 - .L_6)
	.align		4
.L_6:
        /*0028*/ 	.word	index@(_Z18matmul_kernel_tilePKfS0_Pfiii)
        /*002c*/ 	.word	0x00000000


	//----- nvinfo : EIATTR_MIN_STACK_SIZE
	.align		4
.L_7:
        /*0030*/ 	.byte	0x04, 0x12
        /*0032*/ 	.short	(.L_9 - .L_8)
	.align		4
.L_8:
        /*0034*/ 	.word	index@(_Z18matmul_kernel_tilePKfS0_Pfiii)
        /*0038*/ 	.word	0x00000000


	//----- nvinfo : EIATTR_MIN_STACK_SIZE
	.align		4
.L_9:
        /*003c*/ 	.byte	0x04, 0x12
        /*003e*/ 	.short	(.L_11 - .L_10)
	.align		4
.L_10:
        /*0040*/ 	.word	index@(_Z18matmul_kernel_basePKfS0_Pfiii)
        /*0044*/ 	.word	0x00000000
.L_11:


//--------------------- .nv.compat                --------------------------
	.section	.nv.compat,"",@"SHT_CUDA_COMPAT_INFO"
	.align	4
        /*0000*/ 	.byte	0x02, 0x09, 0x00, 0x00, 0x02, 0x02, 0x01, 0x00, 0x02, 0x05, 0x05, 0x00, 0x03, 0x07, 0x01, 0x01
        /*0010*/ 	.byte	0x02, 0x03, 0x00, 0x00, 0x02, 0x06, 0x01, 0x00, 0x04, 0x0b, 0x08, 0x00, 0x09, 0x00, 0x00, 0x00
        /*0020*/ 	.byte	0x00, 0x00, 0x00, 0x00


//--------------------- .nv.info._Z18matmul_kernel_tilePKfS0_Pfiii --------------------------
	.section	.nv.info._Z18matmul_kernel_tilePKfS0_Pfiii,"",@"SHT_CUDA_INFO"
	.sectionflags	@""
	.align	4


	//----- nvinfo : EIATTR_CUDA_API_VERSION
	.align		4
        /*0000*/ 	.byte	0x04, 0x37
        /*0002*/ 	.short	(.L_13 - .L_12)
.L_12:
        /*0004*/ 	.word	0x00000082


	//----- nvinfo : EIATTR_KPARAM_INFO
	.align		4
.L_13:
        /*0008*/ 	.byte	0x04, 0x17
        /*000a*/ 	.short	(.L_15 - .L_14)
.L_14:
        /*000c*/ 	.word	0x00000000
        /*0010*/ 	.short	0x0005
        /*0012*/ 	.short	0x0020
        /*0014*/ 	.byte	0x00, 0xf0, 0x11, 0x00


	//----- nvinfo : EIATTR_KPARAM_INFO
	.align		4
.L_15:
        /*0018*/ 	.byte	0x04, 0x17
        /*001a*/ 	.short	(.L_17 - .L_16)
.L_16:
        /*001c*/ 	.word	0x00000000
        /*0020*/ 	.short	0x0004
        /*0022*/ 	.short	0x001c
        /*0024*/ 	.byte	0x00, 0xf0, 0x11, 0x00


	//----- nvinfo : EIATTR_KPARAM_INFO
	.align		4
.L_17:
        /*0028*/ 	.byte	0x04, 0x17
        /*002a*/ 	.short	(.L_19 - .L_18)
.L_18:
        /*002c*/ 	.word	0x00000000
        /*0030*/ 	.short	0x0003
        /*0032*/ 	.short	0x0018
        /*0034*/ 	.byte	0x00, 0xf0, 0x11, 0x00


	//----- nvinfo : EIATTR_KPARAM_INFO
	.align		4
.L_19:
        /*0038*/ 	.byte	0x04, 0x17
        /*003a*/ 	.short	(.L_21 - .L_20)
.L_20:
        /*003c*/ 	.word	0x00000000
        /*0040*/ 	.short	0x0002
        /*0042*/ 	.short	0x0010
        /*0044*/ 	.byte	0x00, 0xf5, 0x21, 0x00


	//----- nvinfo : EIATTR_KPARAM_INFO
	.align		4
.L_21:
        /*0048*/ 	.byte	0x04, 0x17
        /*004a*/ 	.short	(.L_23 - .L_22)
.L_22:
        /*004c*/ 	.word	0x00000000
        /*0050*/ 	.short	0x0001
        /*0052*/ 	.short	0x0008
        /*0054*/ 	.byte	0x00, 0xf5, 0x21, 0x00


	//----- nvinfo : EIATTR_KPARAM_INFO
	.align		4
.L_23:
        /*0058*/ 	.byte	0x04, 0x17
        /*005a*/ 	.short	(.L_25 - .L_24)
.L_24:
        /*005c*/ 	.word	0x00000000
        /*0060*/ 	.short	0x0000
        /*0062*/ 	.short	0x0000
        /*0064*/ 	.byte	0x00, 0xf5, 0x21, 0x00


	//----- nvinfo : EIATTR_SPARSE_MMA_MASK
	.align		4
.L_25:
        /*0068*/ 	.byte	0x03, 0x50
        /*006a*/ 	.short	0x0000


	//----- nvinfo : EIATTR_MAXREG_COUNT
	.align		4
        /*006c*/ 	.byte	0x03, 0x1b
        /*006e*/ 	.short	0x00ff


	//----- nvinfo : EIATTR_NUM_BARRIERS
	.align		4
        /*0070*/ 	.byte	0x02, 0x4c
        /*0072*/ 	.byte	0x01
	.zero		1


	//----- nvinfo : EIATTR_MERCURY_ISA_VERSION
	.align		4
        /*0074*/ 	.byte	0x03, 0x5f
        /*0076*/ 	.short	0x0101


	//----- nvinfo : EIATTR_VRC_CTA_INIT_COUNT
	.align		4
        /*0078*/ 	.byte	0x02, 0x4a
	.zero		1
	.zero		1


	//----- nvinfo : EIATTR_EXIT_INSTR_OFFSETS
	.align		4
        /*007c*/ 	.byte	0x04, 0x1c
        /*007e*/ 	.short	(.L_27 - .L_26)


	//   ....[0]....
.L_26:
        /*0080*/ 	.word	0x00001060


	//----- nvinfo : EIATTR_CBANK_PARAM_SIZE
	.align		4
.L_27:
        /*0084*/ 	.byte	0x03, 0x19
        /*0086*/ 	.short	0x0024


	//----- nvinfo : EIATTR_PARAM_CBANK
	.align		4
        /*0088*/ 	.byte	0x04, 0x0a
        /*008a*/ 	.short	(.L_29 - .L_28)
	.align		4
.L_28:
        /*008c*/ 	.word	index@(.nv.constant0._Z18matmul_kernel_tilePKfS0_Pfiii)
        /*0090*/ 	.short	0x0380
        /*0092*/ 	.short	0x0024


	//----- nvinfo : EIATTR_SW_WAR
	.align		4
.L_29:
        /*0094*/ 	.byte	0x04, 0x36
        /*0096*/ 	.short	(.L_31 - .L_30)
.L_30:
        /*0098*/ 	.word	0x00000008
.L_31:


//--------------------- .nv.info._Z18matmul_kernel_basePKfS0_Pfiii --------------------------
	.section	.nv.info._Z18matmul_kernel_basePKfS0_Pfiii,"",@"SHT_CUDA_INFO"
	.sectionflags	@""
	.align	4


	//----- nvinfo : EIATTR_CUDA_API_VERSION
	.align		4
        /*0000*/ 	.byte	0x04, 0x37
        /*0002*/ 	.short	(.L_33 - .L_32)
.L_32:
        /*0004*/ 	.word	0x00000082


	//----- nvinfo : EIATTR_KPARAM_INFO
	.align		4
.L_33:
        /*0008*/ 	.byte	0x04, 0x17
        /*000a*/ 	.short	(.L_35 - .L_34)
.L_34:
        /*000c*/ 	.word	0x00000000
        /*0010*/ 	.short	0x0005
        /*0012*/ 	.short	0x0020
        /*0014*/ 	.byte	0x00, 0xf0, 0x11, 0x00


	//----- nvinfo : EIATTR_KPARAM_INFO
	.align		4
.L_35:
        /*0018*/ 	.byte	0x04, 0x17
        /*001a*/ 	.short	(.L_37 - .L_36)
.L_36:
        /*001c*/ 	.word	0x00000000
        /*0020*/ 	.short	0x0004
        /*0022*/ 	.short	0x001c
        /*0024*/ 	.byte	0x00, 0xf0, 0x11, 0x00


	//----- nvinfo : EIATTR_KPARAM_INFO
	.align		4
.L_37:
        /*0028*/ 	.byte	0x04, 0x17
        /*002a*/ 	.short	(.L_39 - .L_38)
.L_38:
        /*002c*/ 	.word	0x00000000
        /*0030*/ 	.short	0x0003
        /*0032*/ 	.short	0x0018
        /*0034*/ 	.byte	0x00, 0xf0, 0x11, 0x00


	//----- nvinfo : EIATTR_KPARAM_INFO
	.align		4
.L_39:
        /*0038*/ 	.byte	0x04, 0x17
        /*003a*/ 	.short	(.L_41 - .L_40)
.L_40:
        /*003c*/ 	.word	0x00000000
        /*0040*/ 	.short	0x0002
        /*0042*/ 	.short	0x0010
        /*0044*/ 	.byte	0x00, 0xf5, 0x21, 0x00


	//----- nvinfo : EIATTR_KPARAM_INFO
	.align		4
.L_41:
        /*0048*/ 	.byte	0x04, 0x17
        /*004a*/ 	.short	(.L_43 - .L_42)
.L_42:
        /*004c*/ 	.word	0x00000000
        /*0050*/ 	.short	0x0001
        /*0052*/ 	.short	0x0008
        /*0054*/ 	.byte	0x00, 0xf5, 0x21, 0x00


	//----- nvinfo : EIATTR_KPARAM_INFO
	.align		4
.L_43:
        /*0058*/ 	.byte	0x04, 0x17
        /*005a*/ 	.short	(.L_45 - .L_44)
.L_44:
        /*005c*/ 	.word	0x00000000
        /*0060*/ 	.short	0x0000
        /*0062*/ 	.short	0x0000
        /*0064*/ 	.byte	0x00, 0xf5, 0x21, 0x00


	//----- nvinfo : EIATTR_SPARSE_MMA_MASK
	.align		4
.L_45:
        /*0068*/ 	.byte	0x03, 0x50
        /*006a*/ 	.short	0x0000


	//----- nvinfo : EIATTR_MAXREG_COUNT
	.align		4
        /*006c*/ 	.byte	0x03, 0x1b
        /*006e*/ 	.short	0x00ff


	//----- nvinfo : EIATTR_MERCURY_ISA_VERSION
	.align		4
        /*0070*/ 	.byte	0x03, 0x5f
        /*0072*/ 	.short	0x0101


	//----- nvinfo : EIATTR_VRC_CTA_INIT_COUNT
	.align		4
        /*0074*/ 	.byte	0x02, 0x4a
	.zero		1
	.zero		1


	//----- nvinfo : EIATTR_EXIT_INSTR_OFFSETS
	.align		4
        /*0078*/ 	.byte	0x04, 0x1c
        /*007a*/ 	.short	(.L_47 - .L_46)


	//   ....[0]....
.L_46:
        /*007c*/ 	.word	0x00000030


	//   ....[1]....
        /*0080*/ 	.word	0x000004f0


	//   ....[2]....
        /*0084*/ 	.word	0x00000750


	//   ....[3]....
        /*0088*/ 	.word	0x00000920


	//   ....[4]....
        /*008c*/ 	.word	0x000009e0


	//----- nvinfo : EIATTR_CRS_STACK_SIZE
	.align		4
.L_47:
        /*0090*/ 	.byte	0x04, 0x1e
        /*0092*/ 	.short	(.L_49 - .L_48)
.L_48:
        /*0094*/ 	.word	0x00000000


	//----- nvinfo : EIATTR_CBANK_PARAM_SIZE
	.align		4
.L_49:
        /*0098*/ 	.byte	0x03, 0x19
        /*009a*/ 	.short	0x0024


	//----- nvinfo : EIATTR_PARAM_CBANK
	.align		4
        /*009c*/ 	.byte	0x04, 0x0a
        /*009e*/ 	.short	(.L_51 - .L_50)
	.align		4
.L_50:
        /*00a0*/ 	.word	index@(.nv.constant0._Z18matmul_kernel_basePKfS0_Pfiii)
        /*00a4*/ 	.short	0x0380
        /*00a6*/ 	.short	0x0024


	//----- nvinfo : EIATTR_SW_WAR
	.align		4
.L_51:
        /*00a8*/ 	.byte	0x04, 0x36
        /*00aa*/ 	.short	(.L_53 - .L_52)
.L_52:
        /*00ac*/ 	.word	0x00000008
.L_53:


//--------------------- .nv.callgraph             --------------------------
	.section	.nv.callgraph,"",@"SHT_CUDA_CALLGRAPH"
	.align	4
	.sectionentsize	8
	.align		4
        /*0000*/ 	.word	0x00000000
	.align		4
        /*0004*/ 	.word	0xffffffff
	.align		4
        /*0008*/ 	.word	0x00000000
	.align		4
        /*000c*/ 	.word	0xfffffffe
	.align		4
        /*0010*/ 	.word	0x00000000
	.align		4
        /*0014*/ 	.word	0xfffffffd
	.align		4
        /*0018*/ 	.word	0x00000000
	.align		4
        /*001c*/ 	.word	0xfffffffc


//--------------------- .text._Z18matmul_kernel_tilePKfS0_Pfiii --------------------------
	.section	.text._Z18matmul_kernel_tilePKfS0_Pfiii,"ax",@progbits
	.align	128
        .global         _Z18matmul_kernel_tilePKfS0_Pfiii
        .type           _Z18matmul_kernel_tilePKfS0_Pfiii,@function
        .size           _Z18matmul_kernel_tilePKfS0_Pfiii,(.L_x_16 - _Z18matmul_kernel_tilePKfS0_Pfiii)
        .other          _Z18matmul_kernel_tilePKfS0_Pfiii,@"STO_CUDA_ENTRY STV_DEFAULT"
_Z18matmul_kernel_tilePKfS0_Pfiii:
.text._Z18matmul_kernel_tilePKfS0_Pfiii:
[----:B------:R-:W-:Y:S01]  /*0000*/  LDC R1, c[0x0][0x37c] ;  /* 0x0000df00ff017b82 */ /* 0x000fe20000000800 */
[----:B------:R-:W0:Y:S01]  /*0010*/  S2R R8, SR_TID.Y ;  /* 0x0000000000087919 */ /* 0x000e220000002200 */
[----:B------:R-:W1:Y:S06]  /*0020*/  LDCU UR12, c[0x0][0x3a0] ;  /* 0x00007400ff0c77ac */ /* 0x000e6c0008000800 */
[----:B------:R-:W0:Y:S01]  /*0030*/  LDC R2, c[0x0][0x364] ;  /* 0x0000d900ff027b82 */ /* 0x000e220000000800 */
[----:B------:R-:W-:Y:S01]  /*0040*/  HFMA2 R10, -RZ, RZ, 0, 0 ;  /* 0x00000000ff0a7431 */ /* 0x000fe200000001ff */
[----:B------:R-:W2:Y:S01]  /*0050*/  S2R R6, SR_TID.X ;  /* 0x0000000000067919 */ /* 0x000ea20000002100 */
[----:B------:R-:W3:Y:S05]  /*0060*/  LDCU.64 UR10, c[0x0][0x358] ;  /* 0x00006b00ff0a77ac */ /* 0x000eea0008000a00 */
[----:B------:R-:W0:Y:S08]  /*0070*/  S2UR UR5, SR_CTAID.Y ;  /* 0x00000000000579c3 */ /* 0x000e300000002600 */
[----:B------:R-:W2:Y:S01]  /*0080*/  S2UR UR6, SR_CTAID.X ;  /* 0x00000000000679c3 */ /* 0x000ea20000002500 */
[----:B-1----:R-:W-:-:S02]  /*0090*/  UISETP.GE.AND UP0, UPT, UR12, 0x10, UPT ;  /* 0x000000100c00788c */ /* 0x002fc4000bf06270 */
[----:B------:R-:W-:-:S04]  /*00a0*/  USHF.R.S32.HI UR4, URZ, 0x1f, UR12 ;  /* 0x0000001fff047899 */ /* 0x000fc8000801140c */
[----:B------:R-:W-:Y:S01]  /*00b0*/  ULEA.HI UR4, UR4, UR12, URZ, 0x4 ;  /* 0x0000000c04047291 */ /* 0x000fe2000f8f20ff */
[----:B------:R-:W2:Y:S01]  /*00c0*/  LDC R3, c[0x0][0x360] ;  /* 0x0000d800ff037b82 */ /* 0x000ea20000000800 */
[----:B0-----:R-:W-:Y:S02]  /*00d0*/  IMAD R2, R2, UR5, R8 ;  /* 0x0000000502027c24 */ /* 0x001fe4000f8e0208 */
[----:B--2---:R-:W-:Y:S01]  /*00e0*/  IMAD R3, R3, UR6, R6 ;  /* 0x0000000603037c24 */ /* 0x004fe2000f8e0206 */
[----:B---3--:R-:W-:Y:S07]  /*00f0*/  BRA.U !UP0, `(.L_x_0) ;  /* 0x0000000d08c47547 */ /* 0x008fee000b800000 */
[----:B------:R-:W0:Y:S01]  /*0100*/  S2UR UR6, SR_CgaCtaId ;  /* 0x00000000000679c3 */ /* 0x000e220000008800 */
[----:B------:R-:W-:Y:S01]  /*0110*/  USHF.R.S32.HI UR4, URZ, 0x4, UR4 ;  /* 0x00000004ff047899 */ /* 0x000fe20008011404 */
[----:B------:R-:W-:Y:S01]  /*0120*/  IMAD R5, R2, UR12, R6 ;  /* 0x0000000c02057c24 */ /* 0x000fe2000f8e0206 */
[----:B------:R-:W-:Y:S01]  /*0130*/  UMOV UR5, 0x400 ;  /* 0x0000040000057882 */ /* 0x000fe20000000000 */
[----:B------:R-:W-:Y:S01]  /*0140*/  IMAD R7, R3, UR12, R8 ;  /* 0x0000000c03077c24 */ /* 0x000fe2000f8e0208 */
[----:B------:R-:W-:Y:S01]  /*0150*/  UIADD3 UR8, UPT, UPT, UR4, -0x1, URZ ;  /* 0xffffffff04087890 */ /* 0x000fe2000fffe0ff */
[----:B------:R-:W-:Y:S01]  /*0160*/  MOV R10, RZ ;  /* 0x000000ff000a7202 */ /* 0x000fe20000000f00 */
[----:B------:R-:W-:Y:S01]  /*0170*/  ULOP3.LUT UR9, UR4, 0x3, URZ, 0xc0, !UPT ;  /* 0x0000000304097892 */ /* 0x000fe2000f8ec0ff */
[----:B------:R-:W-:Y:S01]  /*0180*/  MOV R4, RZ ;  /* 0x000000ff00047202 */ /* 0x000fe20000000f00 */
[----:B------:R-:W-:Y:S02]  /*0190*/  UISETP.GE.U32.AND UP0, UPT, UR8, 0x3, UPT ;  /* 0x000000030800788c */ /* 0x000fe4000bf06070 */
[----:B------:R-:W-:-:S02]  /*01a0*/  UISETP.NE.AND UP1, UPT, UR9, URZ, UPT ;  /* 0x000000ff0900728c */ /* 0x000fc4000bf25270 */
[----:B0-----:R-:W-:Y:S02]  /*01b0*/  ULEA UR7, UR6, UR5, 0x18 ;  /* 0x0000000506077291 */ /* 0x001fe4000f8ec0ff */
[----:B------:R-:W-:-:S04]  /*01c0*/  UIADD3 UR5, UPT, UPT, UR5, 0x400, URZ ;  /* 0x0000040005057890 */ /* 0x000fc8000fffe0ff */
[----:B------:R-:W-:Y:S01]  /*01d0*/  ULEA UR5, UR6, UR5, 0x18 ;  /* 0x0000000506057291 */ /* 0x000fe2000f8ec0ff */
[----:B------:R-:W-:-:S05]  /*01e0*/  LEA R9, R8, UR7, 0x6 ;  /* 0x0000000708097c11 */ /* 0x000fca000f8e30ff */
[C---:B------:R-:W-:Y:S02]  /*01f0*/  LEA R11, R6.reuse, UR5, 0x2 ;  /* 0x00000005060b7c11 */ /* 0x040fe4000f8e10ff */
[----:B------:R-:W-:Y:S02]  /*0200*/  LEA R6, R6, R9, 0x2 ;  /* 0x0000000906067211 */ /* 0x000fe400078e10ff */
[----:B------:R-:W-:Y:S01]  /*0210*/  LEA R8, R8, R11, 0x6 ;  /* 0x0000000b08087211 */ /* 0x000fe200078e30ff */
[----:B------:R-:W-:Y:S06]  /*0220*/  BRA.U !UP0, `(.L_x_1) ;  /* 0x0000000508ec7547 */ /* 0x000fec000b800000 */
[----:B------:R-:W0:Y:S01]  /*0230*/  LDC.64 R12, c[0x0][0x380] ;  /* 0x0000e000ff0c7b82 */ /* 0x000e220000000a00 */
[----:B------:R-:W-:Y:S01]  /*0240*/  ULOP3.LUT UR5, UR4, 0x7fffffc, URZ, 0xc0, !UPT ;  /* 0x07fffffc04057892 */ /* 0x000fe2000f8ec0ff */
[----:B------:R-:W-:Y:S01]  /*0250*/  HFMA2 R0, -RZ, RZ, 0, 0 ;  /* 0x00000000ff007431 */ /* 0x000fe200000001ff */
[----:B------:R-:W-:-:S04]  /*0260*/  MOV R10, RZ ;  /* 0x000000ff000a7202 */ /* 0x000fc80000000f00 */
[----:B------:R-:W-:Y:S01]  /*0270*/  MOV R4, UR5 ;  /* 0x0000000500047c02 */ /* 0x000fe20008000f00 */
[----:B------:R-:W1:Y:S06]  /*0280*/  LDC.64 R14, c[0x0][0x388] ;  /* 0x0000e200ff0e7b82 */ /* 0x000e6c0000000a00 */
.L_x_2:
[C---:B------:R-:W-:Y:S02]  /*0290*/  LEA R27, R0.reuse, R5, 0x4 ;  /* 0x00000005001b7211 */ /* 0x040fe400078e20ff */
[----:B------:R-:W-:-:S03]  /*02a0*/  LEA R29, R0, R7, 0x4 ;  /* 0x00000007001d7211 */ /* 0x000fc600078e20ff */
[----:B0-----:R-:W-:-:S04]  /*02b0*/  IMAD.WIDE.U32 R24, R27, 0x4, R12 ;  /* 0x000000041b187825 */ /* 0x001fc800078e000c */
[----:B-1----:R-:W-:Y:S01]  /*02c0*/  IMAD.WIDE.U32 R20, R29, 0x4, R14 ;  /* 0x000000041d147825 */ /* 0x002fe200078e000e */
[----:B------:R-:W2:Y:S05]  /*02d0*/  LDG.E R26, desc[UR10][R24.64] ;  /* 0x0000000a181a7981 */ /* 0x000eaa000c1e1900 */
[----:B------:R-:W3:Y:S01]  /*02e0*/  LDG.E R21, desc[UR10][R20.64] ;  /* 0x0000000a14157981 */ /* 0x000ee2000c1e1900 */
[C---:B------:R-:W-:Y:S02]  /*02f0*/  LEA R22, R0.reuse, R9, 0x2 ;  /* 0x0000000900167211 */ /* 0x040fe400078e10ff */
[----:B------:R-:W-:Y:S02]  /*0300*/  LEA R23, R0, R11, 0x6 ;  /* 0x0000000b00177211 */ /* 0x000fe400078e30ff */
[----:B------:R-:W-:-:S02]  /*0310*/  IADD3 R17, PT, PT, R27, 0x10, RZ ;  /* 0x000000101b117810 */ /* 0x000fc40007ffe0ff */
[----:B------:R-:W-:-:S03]  /*0320*/  IADD3 R19, PT, PT, R29, 0x10, RZ ;  /* 0x000000101d137810 */ /* 0x000fc60007ffe0ff */
[----:B------:R-:W-:-:S04]  /*0330*/  IMAD.WIDE.U32 R16, R17, 0x4, R12 ;  /* 0x0000000411107825 */ /* 0x000fc800078e000c */
[----:B------:R-:W-:Y:S01]  /*0340*/  IMAD.WIDE.U32 R18, R19, 0x4, R14 ;  /* 0x0000000413127825 */ /* 0x000fe200078e000e */
[----:B--2---:R-:W-:Y:S04]  /*0350*/  STS [R6], R26 ;  /* 0x0000001a06007388 */ /* 0x004fe80000000800 */
[----:B---3--:R0:W-:Y:S01]  /*0360*/  STS [R8], R21 ;  /* 0x0000001508007388 */ /* 0x0081e20000000800 */
[----:B------:R-:W-:Y:S06]  /*0370*/  BAR.SYNC.DEFER_BLOCKING 0x0 ;  /* 0x0000000000007b1d */ /* 0x000fec0000010000 */
[----:B------:R-:W-:Y:S04]  /*0380*/  LDS R25, [R22] ;  /* 0x0000000016197984 */ /* 0x000fe80000000800 */
[----:B------:R-:W1:Y:S01]  /*0390*/  LDS R24, [R23] ;  /* 0x0000000017187984 */ /* 0x000e620000000800 */
[----:B------:R-:W-:Y:S06]  /*03a0*/  BAR.SYNC.DEFER_BLOCKING 0x0 ;  /* 0x0000000000007b1d */ /* 0x000fec0000010000 */
[----:B------:R2:W3:Y:S04]  /*03b0*/  LDG.E R28, desc[UR10][R16.64] ;  /* 0x0000000a101c7981 */ /* 0x0004e8000c1e1900 */
[----:B------:R-:W4:Y:S01]  /*03c0*/  LDG.E R18, desc[UR10][R18.64] ;  /* 0x0000000a12127981 */ /* 0x000f22000c1e1900 */
[----:B0-----:R-:W-:-:S02]  /*03d0*/  IADD3 R21, PT, PT, R27, 0x20, RZ ;  /* 0x000000201b157810 */ /* 0x001fc40007ffe0ff */
[----:B--2---:R-:W-:-:S03]  /*03e0*/  IADD3 R17, PT, PT, R29, 0x20, RZ ;  /* 0x000000201d117810 */ /* 0x004fc60007ffe0ff */
[----:B------:R-:W-:-:S04]  /*03f0*/  IMAD.WIDE.U32 R20, R21, 0x4, R12 ;  /* 0x0000000415147825 */ /* 0x000fc800078e000c */
[----:B------:R-:W-:Y:S01]  /*0400*/  IMAD.WIDE.U32 R16, R17, 0x4, R14 ;  /* 0x0000000411107825 */ /* 0x000fe200078e000e */
[----:B---3--:R0:W-:Y:S04]  /*0410*/  STS [R6], R28 ;  /* 0x0000001c06007388 */ /* 0x0081e80000000800 */
[----:B----4-:R-:W-:Y:S01]  /*0420*/  STS [R8], R18 ;  /* 0x0000001208007388 */ /* 0x010fe20000000800 */
[----:B------:R-:W-:Y:S06]  /*0430*/  BAR.SYNC.DEFER_BLOCKING 0x0 ;  /* 0x0000000000007b1d */ /* 0x000fec0000010000 */
[----:B------:R-:W-:Y:S04]  /*0440*/  LDS R26, [R22+0x4] ;  /* 0x00000400161a7984 */ /* 0x000fe80000000800 */
[----:B------:R-:W2:Y:S01]  /*0450*/  LDS R19, [R23+0x40] ;  /* 0x0000400017137984 */ /* 0x000ea20000000800 */
[----:B------:R-:W-:Y:S06]  /*0460*/  BAR.SYNC.DEFER_BLOCKING 0x0 ;  /* 0x0000000000007b1d */ /* 0x000fec0000010000 */
[----:B------:R-:W3:Y:S04]  /*0470*/  LDG.E R21, desc[UR10][R20.64] ;  /* 0x0000000a14157981 */ /* 0x000ee8000c1e1900 */
[----:B------:R4:W5:Y:S01]  /*0480*/  LDG.E R20, desc[UR10][R16.64] ;  /* 0x0000000a10147981 */ /* 0x000962000c1e1900 */
[----:B------:R-:W-:-:S02]  /*0490*/  IADD3 R27, PT, PT, R27, 0x30, RZ ;  /* 0x000000301b1b7810 */ /* 0x000fc40007ffe0ff */
[----:B----4-:R-:W-:-:S03]  /*04a0*/  IADD3 R17, PT, PT, R29, 0x30, RZ ;  /* 0x000000301d117810 */ /* 0x010fc60007ffe0ff */
[----:B0-----:R-:W-:-:S04]  /*04b0*/  IMAD.WIDE.U32 R28, R27, 0x4, R12 ;  /* 0x000000041b1c7825 */ /* 0x001fc800078e000c */
[----:B------:R-:W-:-:S04]  /*04c0*/  IMAD.WIDE.U32 R16, R17, 0x4, R14 ;  /* 0x0000000411107825 */ /* 0x000fc800078e000e */
[----:B-1----:R-:W-:-:S04]  /*04d0*/  FFMA R10, R25, R24, R10 ;  /* 0x00000018190a7223 */ /* 0x002fc8000000000a */
[----:B------:R-:W-:-:S04]  /*04e0*/  FFMA R10, R25, R24, R10 ;  /* 0x00000018190a7223 */ /* 0x000fc8000000000a */
[----:B------:R-:W-:-:S04]  /*04f0*/  FFMA R10, R25, R24, R10 ;  /* 0x00000018190a7223 */ /* 0x000fc8000000000a */
[----:B------:R-:W-:-:S04]  /*0500*/  FFMA R10, R25, R24, R10 ;  /* 0x00000018190a7223 */ /* 0x000fc8000000000a */
[----:B------:R-:W-:-:S04]  /*0510*/  FFMA R10, R25, R24, R10 ;  /* 0x00000018190a7223 */ /* 0x000fc8000000000a */
[----:B------:R-:W-:-:S04]  /*0520*/  FFMA R10, R25, R24, R10 ;  /* 0x00000018190a7223 */ /* 0x000fc8000000000a */
[CC--:B------:R-:W-:Y:S01]  /*0530*/  FFMA R10, R25.reuse, R24.reuse, R10 ;  /* 0x00000018190a7223 */ /* 0x0c0fe2000000000a */
[----:B---3--:R-:W-:Y:S04]  /*0540*/  STS [R6], R21 ;  /* 0x0000001506007388 */ /* 0x008fe80000000800 */
[----:B-----5:R-:W-:Y:S01]  /*0550*/  STS [R8], R20 ;  /* 0x0000001408007388 */ /* 0x020fe20000000800 */
[----:B------:R-:W-:Y:S06]  /*0560*/  BAR.SYNC.DEFER_BLOCKING 0x0 ;  /* 0x0000000000007b1d */ /* 0x000fec0000010000 */
[----:B------:R-:W-:Y:S04]  /*0570*/  LDS R18, [R22+0x8] ;  /* 0x0000080016127984 */ /* 0x000fe80000000800 */
[----:B------:R-:W0:Y:S01]  /*0580*/  LDS R27, [R23+0x80] ;  /* 0x00008000171b7984 */ /* 0x000e220000000800 */
[----:B------:R-:W-:Y:S06]  /*0590*/  BAR.SYNC.DEFER_BLOCKING 0x0 ;  /* 0x0000000000007b1d */ /* 0x000fec0000010000 */
[----:B------:R-:W3:Y:S04]  /*05a0*/  LDG.E R29, desc[UR10][R28.64] ;  /* 0x0000000a1c1d7981 */ /* 0x000ee8000c1e1900 */
[----:B------:R-:W4:Y:S01]  /*05b0*/  LDG.E R17, desc[UR10][R16.64] ;  /* 0x0000000a10117981 */ /* 0x000f22000c1e1900 */
[----:B------:R-:W-:Y:S01]  /*05c0*/  FFMA R10, R25, R24, R10 ;  /* 0x00000018190a7223 */ /* 0x000fe2000000000a */
[----:B------:R-:W-:-:S03]  /*05d0*/  IADD3 R0, PT, PT, R0, 0x4, RZ ;  /* 0x0000000400007810 */ /* 0x000fc60007ffe0ff */
[----:B------:R-:W-:Y:S01]  /*05e0*/  FFMA R10, R25, R24, R10 ;  /* 0x00000018190a7223 */ /* 0x000fe2000000000a */
[----:B------:R-:W-:-:S03]  /*05f0*/  ISETP.NE.AND P0, PT, R0, R4, PT ;  /* 0x000000040000720c */ /* 0x000fc60003f05270 */
[----:B------:R-:W-:-:S04]  /*0600*/  FFMA R10, R25, R24, R10 ;  /* 0x00000018190a7223 */ /* 0x000fc8000000000a */
[----:B------:R-:W-:-:S04]  /*0610*/  FFMA R10, R25, R24, R10 ;  /* 0x00000018190a7223 */ /* 0x000fc8000000000a */
[----:B------:R-:W-:-:S04]  /*0620*/  FFMA R10, R25, R24, R10 ;  /* 0x00000018190a7223 */ /* 0x000fc8000000000a */
[----:B------:R-:W-:-:S04]  /*0630*/  FFMA R10, R25, R24, R10 ;  /* 0x00000018190a7223 */ /* 0x000fc8000000000a */
[----:B------:R-:W-:-:S04]  /*0640*/  FFMA R10, R25, R24, R10 ;  /* 0x00000018190a7223 */ /* 0x000fc8000000000a */
[----:B------:R-:W-:-:S04]  /*0650*/  FFMA R10, R25, R24, R10 ;  /* 0x00000018190a7223 */ /* 0x000fc8000000000a */
[----:B------:R-:W-:-:S04]  /*0660*/  FFMA R25, R25, R24, R10 ;  /* 0x0000001819197223 */ /* 0x000fc8000000000a */
[----:B--2---:R-:W-:-:S04]  /*0670*/  FFMA R25, R26, R19, R25 ;  /* 0x000000131a197223 */ /* 0x004fc80000000019 */
[----:B------:R-:W-:-:S04]  /*0680*/  FFMA R25, R26, R19, R25 ;  /* 0x000000131a197223 */ /* 0x000fc80000000019 */
        /* <DEDUP_REMOVED lines=14> */
[----:B0-----:R-:W-:-:S04]  /*0770*/  FFMA R25, R18, R27, R25 ;  /* 0x0000001b12197223 */ /* 0x001fc80000000019 */
        /* <DEDUP_REMOVED lines=14> */
[----:B------:R-:W-:Y:S01]  /*0860*/  FFMA R25, R18, R27, R25 ;  /* 0x0000001b12197223 */ /* 0x000fe20000000019 */
[----:B---3--:R-:W-:Y:S04]  /*0870*/  STS [R6], R29 ;  /* 0x0000001d06007388 */ /* 0x008fe80000000800 */
[----:B----4-:R-:W-:Y:S01]  /*0880*/  STS [R8], R17 ;  /* 0x0000001108007388 */ /* 0x010fe20000000800 */
[----:B------:R-:W-:Y:S06]  /*0890*/  BAR.SYNC.DEFER_BLOCKING 0x0 ;  /* 0x0000000000007b1d */ /* 0x000fec0000010000 */
[----:B------:R-:W-:Y:S04]  /*08a0*/  LDS R10, [R22+0xc] ;  /* 0x00000c00160a7984 */ /* 0x000fe80000000800 */
[----:B------:R-:W0:Y:S02]  /*08b0*/  LDS R23, [R23+0xc0] ;  /* 0x0000c00017177984 */ /* 0x000e240000000800 */
        /* <DEDUP_REMOVED lines=16> */
[----:B------:R-:W-:Y:S06]  /*09c0*/  BAR.SYNC.DEFER_BLOCKING 0x0 ;  /* 0x0000000000007b1d */ /* 0x000fec0000010000 */
[----:B------:R-:W-:Y:S05]  /*09d0*/  @P0 BRA `(.L_x_2) ;  /* 0xfffffff8002c0947 */ /* 0x000fea000383ffff */
.L_x_1:
[----:B------:R-:W-:Y:S05]  /*09e0*/  BRA.U !UP1, `(.L_x_0) ;  /* 0x0000000509887547 */ /* 0x000fea000b800000 */
[----:B------:R-:W-:Y:S02]  /*09f0*/  UISETP.NE.AND UP0, UPT, UR9, 0x1, UPT ;  /* 0x000000010900788c */ /* 0x000fe4000bf05270 */
[----:B------:R-:W-:-:S04]  /*0a00*/  ULOP3.LUT UR4, UR4, 0x1, URZ, 0xc0, !UPT ;  /* 0x0000000104047892 */ /* 0x000fc8000f8ec0ff */
[----:B------:R-:W-:-:S03]  /*0a10*/  UISETP.NE.U32.AND UP1, UPT, UR4, 0x1, UPT ;  /* 0x000000010400788c */ /* 0x000fc6000bf25070 */
[----:B------:R-:W-:Y:S08]  /*0a20*/  BRA.U !UP0, `(.L_x_3) ;  /* 0x0000000108f47547 */ /* 0x000ff0000b800000 */
[----:B------:R-:W0:Y:S01]  /*0a30*/  LDC.64 R14, c[0x0][0x380] ;  /* 0x0000e000ff0e7b82 */ /* 0x000e220000000a00 */
[C---:B------:R-:W-:Y:S02]  /*0a40*/  LEA R21, R4.reuse, R5, 0x4 ;  /* 0x0000000504157211 */ /* 0x040fe400078e20ff */
[----:B------:R-:W-:-:S05]  /*0a50*/  LEA R25, R4, R7, 0x4 ;  /* 0x0000000704197211 */ /* 0x000fca00078e20ff */
[----:B------:R-:W1:Y:S01]  /*0a60*/  LDC.64 R12, c[0x0][0x388] ;  /* 0x0000e200ff0c7b82 */ /* 0x000e620000000a00 */
[----:B0-----:R-:W-:-:S05]  /*0a70*/  IMAD.WIDE.U32 R16, R21, 0x4, R14 ;  /* 0x0000000415107825 */ /* 0x001fca00078e000e */
[----:B------:R-:W2:Y:S01]  /*0a80*/  LDG.E R23, desc[UR10][R16.64] ;  /* 0x0000000a10177981 */ /* 0x000ea2000c1e1900 */
[----:B-1----:R-:W-:-:S06]  /*0a90*/  IMAD.WIDE.U32 R18, R25, 0x4, R12 ;  /* 0x0000000419127825 */ /* 0x002fcc00078e000c */
[----:B------:R-:W3:Y:S01]  /*0aa0*/  LDG.E R19, desc[UR10][R18.64] ;  /* 0x0000000a12137981 */ /* 0x000ee2000c1e1900 */
[----:B------:R-:W-:Y:S02]  /*0ab0*/  IADD3 R21, PT, PT, R21, 0x10, RZ ;  /* 0x0000001015157810 */ /* 0x000fe40007ffe0ff */
[----:B------:R-:W-:-:S03]  /*0ac0*/  LEA R20, R4, R11, 0x6 ;  /* 0x0000000b04147211 */ /* 0x000fc600078e30ff */
[----:B------:R-:W-:Y:S01]  /*0ad0*/  IMAD.WIDE.U32 R14, R21, 0x4, R14 ;  /* 0x00000004150e7825 */ /* 0x000fe200078e000e */
[----:B------:R-:W-:Y:S02]  /*0ae0*/  LEA R21, R4, R9, 0x2 ;  /* 0x0000000904157211 */ /* 0x000fe400078e10ff */
[----:B------:R-:W-:-:S05]  /*0af0*/  IADD3 R25, PT, PT, R25, 0x10, RZ ;  /* 0x0000001019197810 */ /* 0x000fca0007ffe0ff */
[----:B------:R-:W-:Y:S01]  /*0b00*/  IMAD.WIDE.U32 R12, R25, 0x4, R12 ;  /* 0x00000004190c7825 */ /* 0x000fe200078e000c */
[----:B--2---:R-:W-:Y:S04]  /*0b10*/  STS [R6], R23 ;  /* 0x0000001706007388 */ /* 0x004fe80000000800 */
[----:B---3--:R-:W-:Y:S01]  /*0b20*/  STS [R8], R19 ;  /* 0x0000001308007388 */ /* 0x008fe20000000800 */
[----:B------:R-:W-:Y:S06]  /*0b30*/  BAR.SYNC.DEFER_BLOCKING 0x0 ;  /* 0x0000000000007b1d */ /* 0x000fec0000010000 */
[----:B------:R-:W-:Y:S04]  /*0b40*/  LDS R17, [R21] ;  /* 0x0000000015117984 */ /* 0x000fe80000000800 */
[----:B------:R-:W0:Y:S01]  /*0b50*/  LDS R0, [R20] ;  /* 0x0000000014007984 */ /* 0x000e220000000800 */
[----:B------:R-:W-:Y:S06]  /*0b60*/  BAR.SYNC.DEFER_BLOCKING 0x0 ;  /* 0x0000000000007b1d */ /* 0x000fec0000010000 */
[----:B------:R-:W2:Y:S04]  /*0b70*/  LDG.E R15, desc[UR10][R14.64] ;  /* 0x0000000a0e0f7981 */ /* 0x000ea8000c1e1900 */
[----:B------:R-:W3:Y:S01]  /*0b80*/  LDG.E R25, desc[UR10][R12.64] ;  /* 0x0000000a0c197981 */ /* 0x000ee2000c1e1900 */
        /* <DEDUP_REMOVED lines=16> */
[----:B------:R-:W-:Y:S01]  /*0c90*/  IADD3 R4, PT, PT, R4, 0x2, RZ ;  /* 0x0000000204047810 */ /* 0x000fe20007ffe0ff */
[----:B--2---:R-:W-:Y:S04]  /*0ca0*/  STS [R6], R15 ;  /* 0x0000000f06007388 */ /* 0x004fe80000000800 */
[----:B---3--:R-:W-:Y:S01]  /*0cb0*/  STS [R8], R25 ;  /* 0x0000001908007388 */ /* 0x008fe20000000800 */
        /* <DEDUP_REMOVED lines=20> */
.L_x_3:
[----:B------:R-:W-:Y:S05]  /*0e00*/  BRA.U UP1, `(.L_x_0) ;  /* 0x0000000101807547 */ /* 0x000fea000b800000 */
[----:B------:R-:W0:Y:S01]  /*0e10*/  LDC.64 R14, c[0x0][0x380] ;  /* 0x0000e000ff0e7b82 */ /* 0x000e220000000a00 */
[C---:B------:R-:W-:Y:S02]  /*0e20*/  LEA R5, R4.reuse, R5, 0x4 ;  /* 0x0000000504057211 */ /* 0x040fe400078e20ff */
[----:B------:R-:W-:-:S05]  /*0e30*/  LEA R7, R4, R7, 0x4 ;  /* 0x0000000704077211 */ /* 0x000fca00078e20ff */
[----:B------:R-:W1:Y:S01]  /*0e40*/  LDC.64 R12, c[0x0][0x388] ;  /* 0x0000e200ff0c7b82 */ /* 0x000e620000000a00 */
[----:B0-----:R-:W-:-:S06]  /*0e50*/  IMAD.WIDE.U32 R14, R5, 0x4, R14 ;  /* 0x00000004050e7825 */ /* 0x001fcc00078e000e */
[----:B------:R-:W2:Y:S01]  /*0e60*/  LDG.E R15, desc[UR10][R14.64] ;  /* 0x0000000a0e0f7981 */ /* 0x000ea2000c1e1900 */
[----:B-1----:R-:W-:-:S06]  /*0e70*/  IMAD.WIDE.U32 R12, R7, 0x4, R12 ;  /* 0x00000004070c7825 */ /* 0x002fcc00078e000c */
[----:B------:R-:W3:Y:S01]  /*0e80*/  LDG.E R13, desc[UR10][R12.64] ;  /* 0x0000000a0c0d7981 */ /* 0x000ee2000c1e1900 */
[C---:B------:R-:W-:Y:S02]  /*0e90*/  LEA R9, R4.reuse, R9, 0x2 ;  /* 0x0000000904097211 */ /* 0x040fe400078e10ff */
[----:B------:R-:W-:Y:S01]  /*0ea0*/  LEA R4, R4, R11, 0x6 ;  /* 0x0000000b04047211 */ /* 0x000fe200078e30ff */
[----:B--2---:R-:W-:Y:S04]  /*0eb0*/  STS [R6], R15 ;  /* 0x0000000f06007388 */ /* 0x004fe80000000800 */
[----:B---3--:R-:W-:Y:S01]  /*0ec0*/  STS [R8], R13 ;  /* 0x0000000d08007388 */ /* 0x008fe20000000800 */
[----:B------:R-:W-:Y:S06]  /*0ed0*/  BAR.SYNC.DEFER_BLOCKING 0x0 ;  /* 0x0000000000007b1d */ /* 0x000fec0000010000 */
[----:B------:R-:W-:Y:S04]  /*0ee0*/  LDS R9, [R9] ;  /* 0x0000000009097984 */ /* 0x000fe80000000800 */
[----:B------:R-:W0:Y:S02]  /*0ef0*/  LDS R4, [R4] ;  /* 0x0000000004047984 */ /* 0x000e240000000800 */
        /* <DEDUP_REMOVED lines=17> */
.L_x_0:
[----:B------:R-:W0:Y:S01]  /*1010*/  LDC.64 R4, c[0x0][0x390] ;  /* 0x0000e400ff047b82 */ /* 0x000e220000000a00 */
[----:B------:R-:W1:Y:S02]  /*1020*/  LDCU UR4, c[0x0][0x39c] ;  /* 0x00007380ff0477ac */ /* 0x000e640008000800 */
[----:B-1----:R-:W-:-:S04]  /*1030*/  IMAD R3, R2, UR4, R3 ;  /* 0x0000000402037c24 */ /* 0x002fc8000f8e0203 */
[----:B0-----:R-:W-:-:S05]  /*1040*/  IMAD.WIDE R2, R3, 0x4, R4 ;  /* 0x0000000403027825 */ /* 0x001fca00078e0204 */
[----:B------:R-:W-:Y:S01]  /*1050*/  STG.E desc[UR10][R2.64], R10 ;  /* 0x0000000a02007986 */ /* 0x000fe2000c10190a */
[----:B------:R-:W-:Y:S05]  /*1060*/  EXIT ;  /* 0x000000000000794d */ /* 0x000fea0003800000 */
.L_x_4:
[----:B------:R-:W-:-:S00]  /*1070*/  BRA `(.L_x_4) ;  /* 0xfffffffc00fc7947 */ /* 0x000fc0000383ffff */
[----:B------:R-:W-:-:S00]  /*1080*/  NOP ;  /* 0x0000000000007918 */ /* 0x000fc00000000000 */
[----:B------:R-:W-:-:S00]  /*1090*/  NOP ;  /* 0x0000000000007918 */ /* 0x000fc00000000000 */
[----:B------:R-:W-:-:S00]  /*10a0*/  NOP ;  /* 0x0000000000007918 */ /* 0x000fc00000000000 */
[----:B------:R-:W-:-:S00]  /*10b0*/  NOP ;  /* 0x0000000000007918 */ /* 0x000fc00000000000 */
[----:B------:R-:W-:-:S00]  /*10c0*/  NOP ;  /* 0x0000000000007918 */ /* 0x000fc00000000000 */
[----:B------:R-:W-:-:S00]  /*10d0*/  NOP ;  /* 0x0000000000007918 */ /* 0x000fc00000000000 */
[----:B------:R-:W-:-:S00]  /*10e0*/  NOP ;  /* 0x0000000000007918 */ /* 0x000fc00000000000 */
[----:B------:R-:W-:-:S00]  /*10f0*/  NOP ;  /* 0x0000000000007918 */ /* 0x000fc00000000000 */
.L_x_16:


//--------------------- .text._Z18matmul_kernel_basePKfS0_Pfiii --------------------------
	.section	.text._Z18matmul_kernel_basePKfS0_Pfiii,"ax",@progbits
	.align	128
        .global         _Z18matmul_kernel_basePKfS0_Pfiii
        .type           _Z18matmul_kernel_basePKfS0_Pfiii,@function
        .size           _Z18matmul_kernel_basePKfS0_Pfiii,(.L_x_17 - _Z18matmul_kernel_basePKfS0_Pfiii)
        .other          _Z18matmul_kernel_basePKfS0_Pfiii,@"STO_CUDA_ENTRY STV_DEFAULT"
_Z18matmul_kernel_basePKfS0_Pfiii:
.text._Z18matmul_kernel_basePKfS0_Pfiii:
[----:B------:R-:W-:Y:S08]  /*0000*/  LDC R1, c[0x0][0x37c] ;  /* 0x0000df00ff017b82 */ /* 0x000ff00000000800 */
[----:B------:R-:W0:Y:S02]  /*0010*/  LDC R6, c[0x0][0x3a0] ;  /* 0x0000e800ff067b82 */ /* 0x000e240000000800 */
[----:B0-----:R-:W-:-:S13]  /*0020*/  ISETP.GE.AND P0, PT, R6, 0x1, PT ;  /* 0x000000010600780c */ /* 0x001fda0003f06270 */
[----:B------:R-:W-:Y:S05]  /*0030*/  @!P0 EXIT ;  /* 0x000000000000894d */ /* 0x000fea0003800000 */
[----:B------:R-:W0:Y:S01]  /*0040*/  S2R R4, SR_TID.X ;  /* 0x0000000000047919 */ /* 0x000e220000002100 */
[----:B------:R-:W1:Y:S01]  /*0050*/  LDCU UR4, c[0x0][0x364] ;  /* 0x00006c80ff0477ac */ /* 0x000e620008000800 */
[----:B------:R-:W2:Y:S01]  /*0060*/  LDC.64 R2, c[0x0][0x390] ;  /* 0x0000e400ff027b82 */ /* 0x000ea20000000a00 */
[C---:B------:R-:W-:Y:S01]  /*0070*/  ISETP.GE.U32.AND P1, PT, R6.reuse, 0x8, PT ;  /* 0x000000080600780c */ /* 0x040fe20003f26070 */
[----:B------:R-:W0:Y:S01]  /*0080*/  S2R R7, SR_CTAID.X ;  /* 0x0000000000077919 */ /* 0x000e220000002500 */
[----:B------:R-:W0:Y:S01]  /*0090*/  LDCU UR5, c[0x0][0x360] ;  /* 0x00006c00ff0577ac */ /* 0x000e220008000800 */
[----:B------:R-:W-:Y:S01]  /*00a0*/  LOP3.LUT R16, R6, 0x7, RZ, 0xc0, !PT ;  /* 0x0000000706107812 */ /* 0x000fe200078ec0ff */
[----:B------:R-:W1:Y:S01]  /*00b0*/  S2R R5, SR_TID.Y ;  /* 0x0000000000057919 */ /* 0x000e620000002200 */
[----:B------:R-:W3:Y:S01]  /*00c0*/  LDCU.64 UR8, c[0x0][0x398] ;  /* 0x00007300ff0877ac */ /* 0x000ee20008000a00 */
[----:B------:R-:W1:Y:S01]  /*00d0*/  S2R R0, SR_CTAID.Y ;  /* 0x0000000000007919 */ /* 0x000e620000002600 */
[----:B------:R-:W4:Y:S01]  /*00e0*/  LDCU.64 UR6, c[0x0][0x358] ;  /* 0x00006b00ff0677ac */ /* 0x000f220008000a00 */
[----:B0-----:R-:W-:-:S05]  /*00f0*/  IMAD R4, R7, UR5, R4 ;  /* 0x0000000507047c24 */ /* 0x001fca000f8e0204 */
[----:B---3--:R-:W-:Y:S01]  /*0100*/  ISETP.GE.AND P0, PT, R4, UR9, PT ;  /* 0x0000000904007c0c */ /* 0x008fe2000bf06270 */
[----:B-1----:R-:W-:Y:S02]  /*0110*/  IMAD R5, R0, UR4, R5 ;  /* 0x0000000400057c24 */ /* 0x002fe4000f8e0205 */
[----:B------:R-:W-:Y:S02]  /*0120*/  HFMA2 R0, -RZ, RZ, 0, 0 ;  /* 0x00000000ff007431 */ /* 0x000fe400000001ff */
[C---:B------:R-:W-:Y:S01]  /*0130*/  IMAD R7, R5.reuse, UR9, R4 ;  /* 0x0000000905077c24 */ /* 0x040fe2000f8e0204 */
[C---:B------:R-:W-:Y:S01]  /*0140*/  ISETP.GE.OR P0, PT, R5.reuse, UR8, P0 ;  /* 0x0000000805007c0c */ /* 0x040fe20008706670 */
[----:B------:R-:W-:Y:S02]  /*0150*/  IMAD R5, R5, R6, RZ ;  /* 0x0000000605057224 */ /* 0x000fe400078e02ff */
[----:B--2---:R-:W-:-:S04]  /*0160*/  IMAD.WIDE R2, R7, 0x4, R2 ;  /* 0x0000000407027825 */ /* 0x004fc800078e0202 */
[----:B------:R-:W-:Y:S01]  /*0170*/  IMAD R7, R4, R6, RZ ;  /* 0x0000000604077224 */ /* 0x000fe200078e02ff */
[----:B----4-:R-:W-:Y:S06]  /*0180*/  @!P1 BRA `(.L_x_5) ;  /* 0x0000000000d49947 */ /* 0x010fec0003800000 */
[----:B------:R-:W0:Y:S01]  /*0190*/  LDC.64 R8, c[0x0][0x380] ;  /* 0x0000e000ff087b82 */ /* 0x000e220000000a00 */
[----:B------:R-:W1:Y:S01]  /*01a0*/  LDCU.64 UR4, c[0x0][0x388] ;  /* 0x00007100ff0477ac */ /* 0x000e620008000a00 */
[----:B------:R-:W-:Y:S01]  /*01b0*/  LOP3.LUT R0, R6, 0x7ffffff8, RZ, 0xc0, !PT ;  /* 0x7ffffff806007812 */ /* 0x000fe200078ec0ff */
[----:B------:R-:W-:Y:S01]  /*01c0*/  IMAD.MOV.U32 R15, RZ, RZ, R5 ;  /* 0x000000ffff0f7224 */ /* 0x000fe200078e0005 */
[----:B------:R-:W-:Y:S02]  /*01d0*/  MOV R4, R7 ;  /* 0x0000000700047202 */ /* 0x000fe40000000f00 */
[----:B------:R-:W-:Y:S01]  /*01e0*/  IADD3 R18, PT, PT, -R0, RZ, RZ ;  /* 0x000000ff00127210 */ /* 0x000fe20007ffe1ff */
[----:B-1----:R-:W-:-:S04]  /*01f0*/  UIADD3 UR4, UP0, UPT, UR4, 0x10, URZ ;  /* 0x0000001004047890 */ /* 0x002fc8000ff1e0ff */
[----:B------:R-:W-:-:S12]  /*0200*/  UIADD3.X UR5, UPT, UPT, URZ, UR5, URZ, UP0, !UPT ;  /* 0x00000005ff057290 */ /* 0x000fd800087fe4ff */
.L_x_8:
[----:B------:R-:W-:Y:S01]  /*0210*/  IADD3 R18, PT, PT, R18, 0x8, RZ ;  /* 0x0000000812127810 */ /* 0x000fe20007ffe0ff */
[----:B------:R-:W-:Y:S03]  /*0220*/  BSSY.RECONVERGENT B0, `(.L_x_6) ;  /* 0x0000028000007945 */ /* 0x000fe60003800200 */
[----:B------:R-:W-:Y:S01]  /*0230*/  ISETP.NE.AND P1, PT, R18, RZ, PT ;  /* 0x000000ff1200720c */ /* 0x000fe20003f25270 */
[----:B--2---:R-:W-:-:S12]  /*0240*/  @P0 BRA `(.L_x_7) ;  /* 0x0000000000940947 */ /* 0x004fd80003800000 */
[----:B------:R-:W-:Y:S01]  /*0250*/  MOV R13, UR5 ;  /* 0x00000005000d7c02 */ /* 0x000fe20008000f00 */
[----:B------:R-:W-:Y:S01]  /*0260*/  IMAD.U32 R12, RZ, RZ, UR4 ;  /* 0x00000004ff0c7e24 */ /* 0x000fe2000f8e00ff */
[----:B------:R-:W2:Y:S01]  /*0270*/  LDG.E R19, desc[UR6][R2.64] ;  /* 0x0000000602137981 */ /* 0x000ea2000c1e1900 */
[----:B0-----:R-:W-:-:S04]  /*0280*/  IMAD.WIDE.U32 R10, R15, 0x4, R8 ;  /* 0x000000040f0a7825 */ /* 0x001fc800078e0008 */
[----:B------:R-:W-:Y:S01]  /*0290*/  IMAD.WIDE R12, R4, 0x4, R12 ;  /* 0x00000004040c7825 */ /* 0x000fe200078e020c */
[----:B------:R-:W2:Y:S04]  /*02a0*/  LDG.E R6, desc[UR6][R10.64] ;  /* 0x000000060a067981 */ /* 0x000ea8000c1e1900 */
[----:B------:R-:W2:Y:S02]  /*02b0*/  LDG.E R17, desc[UR6][R12.64+-0x10] ;  /* 0xfffff0060c117981 */ /* 0x000ea4000c1e1900 */
[----:B--2---:R-:W-:-:S05]  /*02c0*/  FFMA R17, R6, R17, R19 ;  /* 0x0000001106117223 */ /* 0x004fca0000000013 */
[----:B------:R0:W-:Y:S04]  /*02d0*/  STG.E desc[UR6][R2.64], R17 ;  /* 0x0000001102007986 */ /* 0x0001e8000c101906 */
        /* <DEDUP_REMOVED lines=8> */
[----:B------:R-:W0:Y:S04]  /*0360*/  LDG.E R6, desc[UR6][R10.64+0xc] ;  /* 0x00000c060a067981 */ /* 0x000e28000c1e1900 */
[----:B------:R-:W0:Y:S02]  /*0370*/  LDG.E R14, desc[UR6][R12.64+-0x4] ;  /* 0xfffffc060c0e7981 */ /* 0x000e24000c1e1900 */
[----:B0-----:R-:W-:-:S05]  /*0380*/  FFMA R17, R6, R14, R21 ;  /* 0x0000000e06117223 */ /* 0x001fca0000000015 */
[----:B------:R0:W-:Y:S04]  /*0390*/  STG.E desc[UR6][R2.64], R17 ;  /* 0x0000001102007986 */ /* 0x0001e8000c101906 */
[----:B------:R-:W1:Y:S04]  /*03a0*/  LDG.E R6, desc[UR6][R10.64+0x10] ;  /* 0x000010060a067981 */ /* 0x000e68000c1e1900 */
[----:B------:R-:W1:Y:S02]  /*03b0*/  LDG.E R14, desc[UR6][R12.64] ;  /* 0x000000060c0e7981 */ /* 0x000e64000c1e1900 */
[----:B-1----:R-:W-:-:S05]  /*03c0*/  FFMA R19, R6, R14, R17 ;  /* 0x0000000e06137223 */ /* 0x002fca0000000011 */
        /* <DEDUP_REMOVED lines=12> */
[----:B------:R2:W-:Y:S02]  /*0490*/  STG.E desc[UR6][R2.64], R19 ;  /* 0x0000001302007986 */ /* 0x0005e4000c101906 */
.L_x_7:
[----:B------:R-:W-:Y:S05]  /*04a0*/  BSYNC.RECONVERGENT B0 ;  /* 0x0000000000007941 */ /* 0x000fea0003800200 */
.L_x_6:
[----:B------:R-:W-:Y:S01]  /*04b0*/  IADD3 R15, PT, PT, R15, 0x8, RZ ;  /* 0x000000080f0f7810 */ /* 0x000fe20007ffe0ff */
[----:B------:R-:W-:Y:S01]  /*04c0*/  VIADD R4, R4, 0x8 ;  /* 0x0000000804047836 */ /* 0x000fe20000000000 */
[----:B------:R-:W-:Y:S06]  /*04d0*/  @P1 BRA `(.L_x_8) ;  /* 0xfffffffc004c1947 */ /* 0x000fec000383ffff */
.L_x_5:
[----:B------:R-:W-:-:S13]  /*04e0*/  ISETP.NE.AND P1, PT, R16, RZ, PT ;  /* 0x000000ff1000720c */ /* 0x000fda0003f25270 */
[----:B------:R-:W-:Y:S05]  /*04f0*/  @!P1 EXIT ;  /* 0x000000000000994d */ /* 0x000fea0003800000 */
[----:B------:R-:W1:Y:S01]  /*0500*/  LDC R4, c[0x0][0x3a0] ;  /* 0x0000e800ff047b82 */ /* 0x000e620000000800 */
[----:B------:R-:W-:Y:S02]  /*0510*/  ISETP.GE.U32.AND P1, PT, R16, 0x4, PT ;  /* 0x000000041000780c */ /* 0x000fe40003f26070 */
[----:B-1----:R-:W-:-:S11]  /*0520*/  LOP3.LUT R16, R4, 0x3, RZ, 0xc0, !PT ;  /* 0x0000000304107812 */ /* 0x002fd600078ec0ff */
[----:B------:R-:W-:Y:S05]  /*0530*/  @!P1 BRA `(.L_x_9) ;  /* 0x0000000000809947 */ /* 0x000fea0003800000 */
[----:B------:R-:W-:Y:S04]  /*0540*/  BSSY.RECONVERGENT B0, `(.L_x_10) ;  /* 0x000001e000007945 */ /* 0x000fe80003800200 */
[----:B------:R-:W-:Y:S05]  /*0550*/  @P0 BRA `(.L_x_11) ;  /* 0x0000000000700947 */ /* 0x000fea0003800000 */
[----:B------:R-:W1:Y:S01]  /*0560*/  LDC.64 R12, c[0x0][0x380] ;  /* 0x0000e000ff0c7b82 */ /* 0x000e620000000a00 */
[-C--:B------:R-:W-:Y:S01]  /*0570*/  IADD3 R11, PT, PT, R5, R0.reuse, RZ ;  /* 0x00000000050b7210 */ /* 0x080fe20007ffe0ff */
[----:B--2---:R-:W2:Y:S01]  /*0580*/  LDG.E R17, desc[UR6][R2.64] ;  /* 0x0000000602117981 */ /* 0x004ea2000c1e1900 */
[----:B------:R-:W-:Y:S01]  /*0590*/  IADD3 R15, PT, PT, R7, R0, RZ ;  /* 0x00000000070f7210 */ /* 0x000fe20007ffe0ff */
[----:B------:R-:W3:Y:S04]  /*05a0*/  LDCU.64 UR4, c[0x0][0x380] ;  /* 0x00007000ff0477ac */ /* 0x000ee80008000a00 */
[----:B0-----:R-:W0:Y:S01]  /*05b0*/  LDC.64 R8, c[0x0][0x388] ;  /* 0x0000e200ff087b82 */ /* 0x001e220000000a00 */
[----:B-1----:R-:W-:-:S06]  /*05c0*/  IMAD.WIDE.U32 R12, R11, 0x4, R12 ;  /* 0x000000040b0c7825 */ /* 0x002fcc00078e000c */
[----:B------:R-:W2:Y:S01]  /*05d0*/  LDG.E R12, desc[UR6][R12.64] ;  /* 0x000000060c0c7981 */ /* 0x000ea2000c1e1900 */
[----:B0-----:R-:W-:-:S05]  /*05e0*/  IMAD.WIDE R8, R15, 0x4, R8 ;  /* 0x000000040f087825 */ /* 0x001fca00078e0208 */
[----:B------:R-:W2:Y:S01]  /*05f0*/  LDG.E R15, desc[UR6][R8.64] ;  /* 0x00000006080f7981 */ /* 0x000ea2000c1e1900 */
[----:B------:R-:W-:-:S05]  /*0600*/  IADD3 R6, P1, PT, R5, R0, RZ ;  /* 0x0000000005067210 */ /* 0x000fca0007f3e0ff */
[----:B------:R-:W-:Y:S01]  /*0610*/  IMAD.X R11, RZ, RZ, RZ, P1 ;  /* 0x000000ffff0b7224 */ /* 0x000fe200008e06ff */
[----:B---3--:R-:W-:-:S04]  /*0620*/  LEA R10, P1, R6, UR4, 0x2 ;  /* 0x00000004060a7c11 */ /* 0x008fc8000f8210ff */
[----:B------:R-:W-:Y:S01]  /*0630*/  LEA.HI.X R11, R6, UR5, R11, 0x2, P1 ;  /* 0x00000005060b7c11 */ /* 0x000fe200088f140b */
        /* <DEDUP_REMOVED lines=13> */
[----:B------:R1:W-:Y:S02]  /*0710*/  STG.E desc[UR6][R2.64], R15 ;  /* 0x0000000f02007986 */ /* 0x0003e4000c101906 */
.L_x_11:
[----:B------:R-:W-:Y:S05]  /*0720*/  BSYNC.RECONVERGENT B0 ;  /* 0x0000000000007941 */ /* 0x000fea0003800200 */
.L_x_10:
[----:B------:R-:W-:-:S07]  /*0730*/  IADD3 R0, PT, PT, R0, 0x4, RZ ;  /* 0x0000000400007810 */ /* 0x000fce0007ffe0ff */
.L_x_9:
[----:B------:R-:W-:-:S13]  /*0740*/  ISETP.NE.AND P1, PT, R16, RZ, PT ;  /* 0x000000ff1000720c */ /* 0x000fda0003f25270 */
[----:B------:R-:W-:Y:S05]  /*0750*/  @!P1 EXIT ;  /* 0x000000000000994d */ /* 0x000fea0003800000 */
[----:B------:R-:W-:-:S13]  /*0760*/  ISETP.NE.AND P1, PT, R16, 0x1, PT ;  /* 0x000000011000780c */ /* 0x000fda0003f25270 */
[----:B------:R-:W-:Y:S05]  /*0770*/  @!P1 BRA `(.L_x_12) ;  /* 0x0000000000609947 */ /* 0x000fea0003800000 */
[----:B------:R-:W-:Y:S04]  /*0780*/  BSSY.RECONVERGENT B0, `(.L_x_13) ;  /* 0x0000016000007945 */ /* 0x000fe80003800200 */
[----:B------:R-:W-:Y:S05]  /*0790*/  @P0 BRA `(.L_x_14) ;  /* 0x0000000000500947 */ /* 0x000fea0003800000 */
[----:B0-----:R-:W0:Y:S01]  /*07a0*/  LDC.64 R8, c[0x0][0x380] ;  /* 0x0000e000ff087b82 */ /* 0x001e220000000a00 */
[-C--:B-1----:R-:W-:Y:S01]  /*07b0*/  IADD3 R13, PT, PT, R5, R0.reuse, RZ ;  /* 0x00000000050d7210 */ /* 0x082fe20007ffe0ff */
[----:B--2---:R-:W2:Y:S01]  /*07c0*/  LDG.E R17, desc[UR6][R2.64] ;  /* 0x0000000602117981 */ /* 0x004ea2000c1e1900 */
[----:B------:R-:W-:Y:S01]  /*07d0*/  IADD3 R15, PT, PT, R7, R0, RZ ;  /* 0x00000000070f7210 */ /* 0x000fe20007ffe0ff */
[----:B------:R-:W1:Y:S04]  /*07e0*/  LDCU.64 UR4, c[0x0][0x380] ;  /* 0x00007000ff0477ac */ /* 0x000e680008000a00 */
[----:B------:R-:W3:Y:S01]  /*07f0*/  LDC.64 R10, c[0x0][0x388] ;  /* 0x0000e200ff0a7b82 */ /* 0x000ee20000000a00 */
[----:B0-----:R-:W-:-:S06]  /*0800*/  IMAD.WIDE.U32 R8, R13, 0x4, R8 ;  /* 0x000000040d087825 */ /* 0x001fcc00078e0008 */
[----:B------:R-:W2:Y:S01]  /*0810*/  LDG.E R8, desc[UR6][R8.64] ;  /* 0x0000000608087981 */ /* 0x000ea2000c1e1900 */
[----:B---3--:R-:W-:-:S05]  /*0820*/  IMAD.WIDE R10, R15, 0x4, R10 ;  /* 0x000000040f0a7825 */ /* 0x008fca00078e020a */
[----:B------:R-:W2:Y:S01]  /*0830*/  LDG.E R15, desc[UR6][R10.64] ;  /* 0x000000060a0f7981 */ /* 0x000ea2000c1e1900 */
[----:B------:R-:W-:-:S05]  /*0840*/  IADD3 R6, P1, PT, R5, R0, RZ ;  /* 0x0000000005067210 */ /* 0x000fca0007f3e0ff */
[----:B------:R-:W-:Y:S01]  /*0850*/  IMAD.X R13, RZ, RZ, RZ, P1 ;  /* 0x000000ffff0d7224 */ /* 0x000fe200008e06ff */
[----:B-1----:R-:W-:-:S04]  /*0860*/  LEA R12, P1, R6, UR4, 0x2 ;  /* 0x00000004060c7c11 */ /* 0x002fc8000f8210ff */
[----:B------:R-:W-:Y:S01]  /*0870*/  LEA.HI.X R13, R6, UR5, R13, 0x2, P1 ;  /* 0x00000005060d7c11 */ /* 0x000fe200088f140d */
[----:B--2---:R-:W-:-:S05]  /*0880*/  FFMA R15, R8, R15, R17 ;  /* 0x0000000f080f7223 */ /* 0x004fca0000000011 */
[----:B------:R3:W-:Y:S04]  /*0890*/  STG.E desc[UR6][R2.64], R15 ;  /* 0x0000000f02007986 */ /* 0x0007e8000c101906 */
[----:B------:R-:W2:Y:S04]  /*08a0*/  LDG.E R6, desc[UR6][R10.64+0x4] ;  /* 0x000004060a067981 */ /* 0x000ea8000c1e1900 */
[----:B------:R-:W2:Y:S02]  /*08b0*/  LDG.E R12, desc[UR6][R12.64+0x4] ;  /* 0x000004060c0c7981 */ /* 0x000ea4000c1e1900 */
[----:B--2---:R-:W-:-:S05]  /*08c0*/  FFMA R9, R12, R6, R15 ;  /* 0x000000060c097223 */ /* 0x004fca000000000f */
[----:B------:R3:W-:Y:S02]  /*08d0*/  STG.E desc[UR6][R2.64], R9 ;  /* 0x0000000902007986 */ /* 0x0007e4000c101906 */
.L_x_14:
[----:B------:R-:W-:Y:S05]  /*08e0*/  BSYNC.RECONVERGENT B0 ;  /* 0x0000000000007941 */ /* 0x000fea0003800200 */
.L_x_13:
[----:B------:R-:W-:-:S07]  /*08f0*/  IADD3 R0, PT, PT, R0, 0x2, RZ ;  /* 0x0000000200007810 */ /* 0x000fce0007ffe0ff */
.L_x_12:
[----:B------:R-:W-:-:S04]  /*0900*/  LOP3.LUT R4, R4, 0x1, RZ, 0xc0, !PT ;  /* 0x0000000104047812 */ /* 0x000fc800078ec0ff */
[----:B------:R-:W-:-:S13]  /*0910*/  ISETP.NE.U32.OR P0, PT, R4, 0x1, P0 ;  /* 0x000000010400780c */ /* 0x000fda0000705470 */
[----:B------:R-:W-:Y:S05]  /*0920*/  @P0 EXIT ;  /* 0x000000000000094d */ /* 0x000fea0003800000 */
[----:B0--3--:R-:W0:Y:S01]  /*0930*/  LDC.64 R8, c[0x0][0x380] ;  /* 0x0000e000ff087b82 */ /* 0x009e220000000a00 */
[-C--:B------:R-:W-:Y:S02]  /*0940*/  IADD3 R5, PT, PT, R5, R0.reuse, RZ ;  /* 0x0000000005057210 */ /* 0x080fe40007ffe0ff */
[----:B------:R-:W-:-:S05]  /*0950*/  IADD3 R7, PT, PT, R7, R0, RZ ;  /* 0x0000000007077210 */ /* 0x000fca0007ffe0ff */
[----:B------:R-:W3:Y:S01]  /*0960*/  LDC.64 R10, c[0x0][0x388] ;  /* 0x0000e200ff0a7b82 */ /* 0x000ee20000000a00 */
[----:B0-----:R-:W-:Y:S02]  /*0970*/  IMAD.WIDE.U32 R4, R5, 0x4, R8 ;  /* 0x0000000405047825 */ /* 0x001fe400078e0008 */
[----:B------:R-:W4:Y:S04]  /*0980*/  LDG.E R9, desc[UR6][R2.64] ;  /* 0x0000000602097981 */ /* 0x000f28000c1e1900 */
[----:B------:R-:W4:Y:S01]  /*0990*/  LDG.E R4, desc[UR6][R4.64] ;  /* 0x0000000604047981 */ /* 0x000f22000c1e1900 */
[----:B---3--:R-:W-:-:S06]  /*09a0*/  IMAD.WIDE R6, R7, 0x4, R10 ;  /* 0x0000000407067825 */ /* 0x008fcc00078e020a */
[----:B------:R-:W4:Y:S02]  /*09b0*/  LDG.E R7, desc[UR6][R6.64] ;  /* 0x0000000606077981 */ /* 0x000f24000c1e1900 */
[----:B----4-:R-:W-:-:S05]  /*09c0*/  FFMA R9, R4, R7, R9 ;  /* 0x0000000704097223 */ /* 0x010fca0000000009 */
[----:B------:R-:W-:Y:S01]  /*09d0*/  STG.E desc[UR6][R2.64], R9 ;  /* 0x0000000902007986 */ /* 0x000fe2000c101906 */
[----:B------:R-:W-:Y:S05]  /*09e0*/  EXIT ;  /* 0x000000000000794d */ /* 0x000fea0003800000 */
.L_x_15:
        /* <DEDUP_REMOVED lines=9> */
.L_x_17:


//--------------------- .nv.shared._Z18matmul_kernel_tilePKfS0_Pfiii --------------------------
	.section	.nv.shared._Z18matmul_kernel_tilePKfS0_Pfiii,"aw",@nobits
	.sectionflags	@""
	.align	4
.nv.shared._Z18matmul_kernel_tilePKfS0_Pfiii:
	.zero		3072


//--------------------- .nv.shared.reserved.0     --------------------------
	.section	.nv.shared.reserved.0,"aw",@nobits
	.weak		__nv_reservedSMEM_offset_0_alias
	.size		__nv_reservedSMEM_offset_0_alias, 0, 64
	.other		__nv_reservedSMEM_offset_0_alias,@"STO_CUDA_RESERVED_SHARED STV_DEFAULT"
__nv_reservedSMEM_offset_0_alias:
	.zero		0
	.zero		64


//--------------------- .nv.constant0._Z18matmul_kernel_tilePKfS0_Pfiii --------------------------
	.section	.nv.constant0._Z18matmul_kernel_tilePKfS0_Pfiii,"a",@progbits
	.sectionflags	@""
	.align	4
.nv.constant0._Z18matmul_kernel_tilePKfS0_Pfiii:
	.zero		932


//--------------------- .nv.constant0._Z18matmul_kernel_basePKfS0_Pfiii --------------------------
	.section	.nv.constant0._Z18matmul_kernel_basePKfS0_Pfiii,"a",@progbits
	.sectionflags	@""
	.align	4
.nv.constant0._Z18matmul_kernel_basePKfS0_Pfiii:
	.zero		932


//--------------------- SYMBOLS --------------------------

	.type		.nv.reservedSmem.offset0,@object
	.size		.nv.reservedSmem.offset0,0x4
	.type		.nv.reservedSmem.cap,@object
	.size		.nv.reservedSmem.cap,0x4
